	.version 1.4
	.target sm_10, map_f64_to_f32
	// compiled with C:\Program Files\NVIDIA GPU Computing Toolkit\CUDA\v5.0\bin\/../open64/lib//be.exe
	// nvopencc 4.1 built on 2012-09-25

	//-----------------------------------------------------------
	// Compiling C:/Users/Denis/AppData/Local/Temp/tmpxft_00000d6c_00000000-11_obtainPolygonsSteps.cpp3.i (C:/Users/Denis/AppData/Local/Temp/ccBI#.a03284)
	//-----------------------------------------------------------

	//-----------------------------------------------------------
	// Options:
	//-----------------------------------------------------------
	//  Target:ptx, ISA:sm_10, Endian:little, Pointer Size:64
	//  -O3	(Optimization level)
	//  -g0	(Debug level)
	//  -m2	(Report advisories)
	//-----------------------------------------------------------

	.file	1	"C:/Users/Denis/AppData/Local/Temp/tmpxft_00000d6c_00000000-10_obtainPolygonsSteps.cudafe2.gpu"
	.file	2	"c:\program files (x86)\microsoft visual studio 10.0\vc\include\codeanalysis\sourceannotations.h"
	.file	3	"C:\Program Files\NVIDIA GPU Computing Toolkit\CUDA\v5.0\bin\/../include\crt/device_runtime.h"
	.file	4	"C:\Program Files\NVIDIA GPU Computing Toolkit\CUDA\v5.0\bin\/../include\host_defines.h"
	.file	5	"C:\Program Files\NVIDIA GPU Computing Toolkit\CUDA\v5.0\bin\/../include\builtin_types.h"
	.file	6	"c:\program files\nvidia gpu computing toolkit\cuda\v5.0\include\device_types.h"
	.file	7	"c:\program files\nvidia gpu computing toolkit\cuda\v5.0\include\host_defines.h"
	.file	8	"c:\program files\nvidia gpu computing toolkit\cuda\v5.0\include\driver_types.h"
	.file	9	"c:\program files\nvidia gpu computing toolkit\cuda\v5.0\include\surface_types.h"
	.file	10	"c:\program files\nvidia gpu computing toolkit\cuda\v5.0\include\texture_types.h"
	.file	11	"c:\program files\nvidia gpu computing toolkit\cuda\v5.0\include\vector_types.h"
	.file	12	"c:\program files\nvidia gpu computing toolkit\cuda\v5.0\include\builtin_types.h"
	.file	13	"C:\Program Files\NVIDIA GPU Computing Toolkit\CUDA\v5.0\bin\/../include\device_launch_parameters.h"
	.file	14	"c:\program files\nvidia gpu computing toolkit\cuda\v5.0\include\crt\storage_class.h"
	.file	15	"cuSource/obtainPolygonsSteps.cu"
	.file	16	"C:\Program Files\NVIDIA GPU Computing Toolkit\CUDA\v5.0\bin\/../include\common_functions.h"
	.file	17	"c:\program files\nvidia gpu computing toolkit\cuda\v5.0\include\math_functions.h"
	.file	18	"c:\program files\nvidia gpu computing toolkit\cuda\v5.0\include\math_constants.h"
	.file	19	"c:\program files\nvidia gpu computing toolkit\cuda\v5.0\include\device_functions.h"
	.file	20	"c:\program files\nvidia gpu computing toolkit\cuda\v5.0\include\sm_11_atomic_functions.h"
	.file	21	"c:\program files\nvidia gpu computing toolkit\cuda\v5.0\include\sm_12_atomic_functions.h"
	.file	22	"c:\program files\nvidia gpu computing toolkit\cuda\v5.0\include\sm_13_double_functions.h"
	.file	23	"c:\program files\nvidia gpu computing toolkit\cuda\v5.0\include\sm_20_atomic_functions.h"
	.file	24	"c:\program files\nvidia gpu computing toolkit\cuda\v5.0\include\sm_35_atomic_functions.h"
	.file	25	"c:\program files\nvidia gpu computing toolkit\cuda\v5.0\include\sm_20_intrinsics.h"
	.file	26	"c:\program files\nvidia gpu computing toolkit\cuda\v5.0\include\sm_30_intrinsics.h"
	.file	27	"c:\program files\nvidia gpu computing toolkit\cuda\v5.0\include\sm_35_intrinsics.h"
	.file	28	"c:\program files\nvidia gpu computing toolkit\cuda\v5.0\include\surface_functions.h"
	.file	29	"c:\program files\nvidia gpu computing toolkit\cuda\v5.0\include\texture_fetch_functions.h"
	.file	30	"c:\program files\nvidia gpu computing toolkit\cuda\v5.0\include\texture_indirect_functions.h"
	.file	31	"c:\program files\nvidia gpu computing toolkit\cuda\v5.0\include\surface_indirect_functions.h"
	.file	32	"c:\program files\nvidia gpu computing toolkit\cuda\v5.0\include\math_functions_dbl_ptx1.h"


	.entry obtainPolygonsSteps (
		.param .u64 __cudaparm_obtainPolygonsSteps_dev_S,
		.param .u64 __cudaparm_obtainPolygonsSteps_dev_polygonToFillX,
		.param .u64 __cudaparm_obtainPolygonsSteps_dev_polygonToFillY,
		.param .u64 __cudaparm_obtainPolygonsSteps_dev_shipLocationX,
		.param .u64 __cudaparm_obtainPolygonsSteps_dev_shipLocationZ,
		.param .u64 __cudaparm_obtainPolygonsSteps_dev_matrixC,
		.param .u64 __cudaparm_obtainPolygonsSteps_dev_points,
		.param .u64 __cudaparm_obtainPolygonsSteps_dev_polygons,
		.param .u64 __cudaparm_obtainPolygonsSteps_dev_normals,
		.param .s32 __cudaparm_obtainPolygonsSteps_N)
	{
	.reg .u32 %r<61>;
	.reg .u64 %rd<54>;
	.reg .f32 %f<75>;
	.reg .pred %p<8>;
	.local .align 4 .b8 __cuda___cuda_local_var_134144_9_non_const_observerCoord_1676[696];
	.local .align 4 .b8 __cuda___cuda_local_var_134178_7_non_const_xp_712772[232];
	.local .align 4 .b8 __cuda___cuda_local_var_134179_7_non_const_yp_9441004[232];
	.local .align 4 .b8 __cuda___cuda_local_var_134184_9_non_const_NormalObs_11761236[1152];
	.loc	15	6	0
$LDWbegin_obtainPolygonsSteps:
	cvt.s32.u16 	%r1, %tid.x;
	ld.param.s32 	%r2, [__cudaparm_obtainPolygonsSteps_N];
	setp.le.s32 	%p1, %r2, %r1;
	@%p1 bra 	$Lt_0_6914;
	mov.s32 	%r3, 0;
	cvt.s64.s32 	%rd1, %r1;
	mul.wide.s32 	%rd2, %r1, 4;
	ld.param.u64 	%rd3, [__cudaparm_obtainPolygonsSteps_dev_shipLocationX];
	add.u64 	%rd4, %rd3, %rd2;
	ld.param.u64 	%rd5, [__cudaparm_obtainPolygonsSteps_dev_shipLocationZ];
	add.u64 	%rd6, %rd5, %rd2;
	ld.param.u64 	%rd7, [__cudaparm_obtainPolygonsSteps_dev_points];
	mov.u64 	%rd8, __cuda___cuda_local_var_134144_9_non_const_observerCoord_1676;
	ld.param.u64 	%rd9, [__cudaparm_obtainPolygonsSteps_dev_matrixC];
$Lt_0_7938:
 //<loop> Loop body line 6, nesting depth: 1, iterations: 58
	ld.param.u64 	%rd9, [__cudaparm_obtainPolygonsSteps_dev_matrixC];
	.loc	15	13	0
	ld.global.f32 	%f1, [%rd9+12];
	ld.global.s32 	%r4, [%rd4+0];
	ld.global.s32 	%r5, [%rd7+0];
	add.s32 	%r6, %r4, %r5;
	cvt.rn.f32.s32 	%f2, %r6;
	ld.global.f32 	%f3, [%rd9+0];
	mul.f32 	%f4, %f2, %f3;
	ld.global.s32 	%r7, [%rd7+4];
	cvt.rn.f32.s32 	%f5, %r7;
	ld.global.f32 	%f6, [%rd9+4];
	mad.f32 	%f7, %f5, %f6, %f4;
	ld.global.s32 	%r8, [%rd6+0];
	ld.global.s32 	%r9, [%rd7+8];
	add.s32 	%r10, %r8, %r9;
	cvt.rn.f32.s32 	%f8, %r10;
	ld.global.f32 	%f9, [%rd9+8];
	mad.f32 	%f10, %f8, %f9, %f7;
	add.f32 	%f11, %f1, %f10;
	st.local.f32 	[%rd8+0], %f11;
	.loc	15	15	0
	ld.global.f32 	%f12, [%rd9+28];
	ld.global.s32 	%r11, [%rd4+0];
	ld.global.s32 	%r12, [%rd7+0];
	add.s32 	%r13, %r11, %r12;
	cvt.rn.f32.s32 	%f13, %r13;
	ld.global.f32 	%f14, [%rd9+16];
	mul.f32 	%f15, %f13, %f14;
	ld.global.s32 	%r14, [%rd7+4];
	cvt.rn.f32.s32 	%f16, %r14;
	ld.global.f32 	%f17, [%rd9+20];
	mad.f32 	%f18, %f16, %f17, %f15;
	ld.global.s32 	%r15, [%rd6+0];
	ld.global.s32 	%r16, [%rd7+8];
	add.s32 	%r17, %r15, %r16;
	cvt.rn.f32.s32 	%f19, %r17;
	ld.global.f32 	%f20, [%rd9+24];
	mad.f32 	%f21, %f19, %f20, %f18;
	add.f32 	%f22, %f12, %f21;
	st.local.f32 	[%rd8+4], %f22;
	.loc	15	17	0
	ld.global.f32 	%f23, [%rd9+44];
	ld.global.s32 	%r18, [%rd4+0];
	ld.global.s32 	%r19, [%rd7+0];
	add.s32 	%r20, %r18, %r19;
	cvt.rn.f32.s32 	%f24, %r20;
	ld.global.f32 	%f25, [%rd9+32];
	mul.f32 	%f26, %f24, %f25;
	ld.global.s32 	%r21, [%rd7+4];
	cvt.rn.f32.s32 	%f27, %r21;
	ld.global.f32 	%f28, [%rd9+36];
	mad.f32 	%f29, %f27, %f28, %f26;
	ld.global.s32 	%r22, [%rd6+0];
	ld.global.s32 	%r23, [%rd7+8];
	add.s32 	%r24, %r22, %r23;
	cvt.rn.f32.s32 	%f30, %r24;
	ld.global.f32 	%f31, [%rd9+40];
	mad.f32 	%f32, %f30, %f31, %f29;
	add.f32 	%f33, %f23, %f32;
	st.local.f32 	[%rd8+8], %f33;
	add.s32 	%r3, %r3, 3;
	add.u64 	%rd8, %rd8, 12;
	add.u64 	%rd7, %rd7, 12;
	mov.u32 	%r25, 174;
	setp.ne.s32 	%p2, %r3, %r25;
	@%p2 bra 	$Lt_0_7938;
	mov.s32 	%r26, 0;
	mov.u64 	%rd10, __cuda___cuda_local_var_134178_7_non_const_xp_712772;
	mov.u64 	%rd11, __cuda___cuda_local_var_134179_7_non_const_yp_9441004;
	mov.u64 	%rd12, __cuda___cuda_local_var_134144_9_non_const_observerCoord_1676;
$Lt_0_8962:
 //<loop> Loop body line 17, nesting depth: 1, iterations: 58
	.loc	15	48	0
	ld.local.f32 	%f34, [%rd12+8];
	mov.f32 	%f35, 0f43d0cccd;    	// 417.6
	mul.f32 	%f36, %f34, %f35;
	ld.local.f32 	%f37, [%rd12+0];
	div.full.f32 	%f38, %f36, %f37;
	cvt.rzi.s32.f32 	%r27, %f38;
	add.s32 	%r28, %r27, 350;
	st.local.s32 	[%rd10+0], %r28;
	.loc	15	49	0
	ld.local.f32 	%f39, [%rd12+4];
	mov.f32 	%f40, 0f43d0cccd;    	// 417.6
	mul.f32 	%f41, %f39, %f40;
	div.full.f32 	%f42, %f41, %f37;
	cvt.rzi.s32.f32 	%r29, %f42;
	mov.s32 	%r30, 350;
	sub.s32 	%r31, %r30, %r29;
	st.local.s32 	[%rd11+0], %r31;
	add.u64 	%rd11, %rd11, 4;
	add.u64 	%rd10, %rd10, 4;
	add.s32 	%r26, %r26, 3;
	add.u64 	%rd12, %rd12, 12;
	mov.u32 	%r32, 174;
	setp.ne.s32 	%p3, %r26, %r32;
	@%p3 bra 	$Lt_0_8962;
	.loc	15	6	0
	ld.param.u64 	%rd9, [__cudaparm_obtainPolygonsSteps_dev_matrixC];
	.loc	15	49	0
	ld.global.f32 	%f43, [%rd9+0];
	ld.global.f32 	%f44, [%rd9+4];
	ld.global.f32 	%f45, [%rd9+8];
	ld.global.f32 	%f46, [%rd9+16];
	ld.global.f32 	%f47, [%rd9+20];
	ld.global.f32 	%f48, [%rd9+24];
	ld.global.f32 	%f49, [%rd9+32];
	ld.global.f32 	%f50, [%rd9+36];
	ld.global.f32 	%f51, [%rd9+40];
	mov.s32 	%r33, 0;
	ld.param.u64 	%rd13, [__cudaparm_obtainPolygonsSteps_dev_normals];
	mov.u64 	%rd14, __cuda___cuda_local_var_134184_9_non_const_NormalObs_11761236;
$Lt_0_9986:
 //<loop> Loop body line 49, nesting depth: 1, iterations: 96
	.loc	15	53	0
	ld.global.s32 	%r34, [%rd13+4];
	ld.global.s32 	%r35, [%rd13+0];
	ld.global.s32 	%r36, [%rd13+8];
	cvt.rn.f32.s32 	%f52, %r34;
	cvt.rn.f32.s32 	%f53, %r35;
	cvt.rn.f32.s32 	%f54, %r36;
	mul.f32 	%f55, %f44, %f52;
	mad.f32 	%f56, %f53, %f43, %f55;
	mad.f32 	%f57, %f54, %f45, %f56;
	st.local.f32 	[%rd14+0], %f57;
	.loc	15	55	0
	mul.f32 	%f58, %f47, %f52;
	mad.f32 	%f59, %f53, %f46, %f58;
	mad.f32 	%f60, %f54, %f48, %f59;
	st.local.f32 	[%rd14+4], %f60;
	.loc	15	57	0
	mul.f32 	%f61, %f50, %f52;
	mad.f32 	%f62, %f53, %f49, %f61;
	mad.f32 	%f63, %f54, %f51, %f62;
	st.local.f32 	[%rd14+8], %f63;
	add.s32 	%r33, %r33, 3;
	add.u64 	%rd14, %rd14, 12;
	add.u64 	%rd13, %rd13, 12;
	mov.u32 	%r37, 288;
	setp.ne.s32 	%p4, %r33, %r37;
	@%p4 bra 	$Lt_0_9986;
	mov.s32 	%r38, 0;
	ld.param.u64 	%rd15, [__cudaparm_obtainPolygonsSteps_dev_polygons];
	mov.s64 	%rd16, %rd15;
	mov.u64 	%rd17, __cuda___cuda_local_var_134184_9_non_const_NormalObs_11761236;
	ld.param.u64 	%rd18, [__cudaparm_obtainPolygonsSteps_dev_S];
	mul24.lo.s32 	%r39, %r1, 96;
	cvt.s64.s32 	%rd19, %r39;
	mul.wide.s32 	%rd20, %r39, 4;
	add.u64 	%rd21, %rd18, %rd20;
	mov.u64 	%rd22, __cuda___cuda_local_var_134144_9_non_const_observerCoord_1676;
$Lt_0_11010:
 //<loop> Loop body line 57, nesting depth: 1, iterations: 96
	.loc	15	61	0
	ld.global.s32 	%r40, [%rd16+0];
	mul.lo.s32 	%r41, %r40, 3;
	cvt.s64.s32 	%rd23, %r41;
	mul.wide.s32 	%rd24, %r41, 4;
	add.u64 	%rd25, %rd22, %rd24;
	ld.local.f32 	%f64, [%rd17+0];
	ld.local.f32 	%f65, [%rd25+0];
	mul.f32 	%f66, %f64, %f65;
	ld.local.f32 	%f67, [%rd25+4];
	ld.local.f32 	%f68, [%rd17+4];
	mad.f32 	%f69, %f67, %f68, %f66;
	ld.local.f32 	%f70, [%rd25+8];
	ld.local.f32 	%f71, [%rd17+8];
	mad.f32 	%f72, %f70, %f71, %f69;
	mov.f32 	%f73, 0f00000000;    	// 0
	set.lt.u32.f32 	%r42, %f72, %f73;
	neg.s32 	%r43, %r42;
	st.global.s32 	[%rd21+0], %r43;
	add.u64 	%rd21, %rd21, 4;
	add.s32 	%r38, %r38, 3;
	add.u64 	%rd17, %rd17, 12;
	add.u64 	%rd16, %rd16, 12;
	mov.u32 	%r44, 288;
	setp.ne.s32 	%p5, %r38, %r44;
	@%p5 bra 	$Lt_0_11010;
	mul.lo.s32 	%r45, %r1, 288;
	mov.s32 	%r46, %r45;
	add.s32 	%r47, %r45, 288;
	.loc	15	57	0
	ld.param.u64 	%rd15, [__cudaparm_obtainPolygonsSteps_dev_polygons];
	.loc	15	61	0
	mov.s64 	%rd26, %rd15;
	cvt.s64.s32 	%rd27, %r45;
	mul.wide.s32 	%rd28, %r45, 4;
	ld.param.u64 	%rd29, [__cudaparm_obtainPolygonsSteps_dev_polygonToFillX];
	add.u64 	%rd30, %rd29, %rd28;
	ld.param.u64 	%rd31, [__cudaparm_obtainPolygonsSteps_dev_polygonToFillY];
	add.u64 	%rd32, %rd31, %rd28;
	mov.u64 	%rd33, __cuda___cuda_local_var_134179_7_non_const_yp_9441004;
	mov.u64 	%rd34, __cuda___cuda_local_var_134178_7_non_const_xp_712772;
$Lt_0_12034:
 //<loop> Loop body line 61, nesting depth: 1, iterations: 96
	.loc	15	74	0
	ld.global.s32 	%r48, [%rd26+0];
	cvt.s64.s32 	%rd35, %r48;
	mul.wide.s32 	%rd36, %r48, 4;
	add.u64 	%rd37, %rd34, %rd36;
	ld.local.s32 	%r49, [%rd37+0];
	st.global.s32 	[%rd30+0], %r49;
	.loc	15	75	0
	ld.global.s32 	%r50, [%rd26+4];
	cvt.s64.s32 	%rd38, %r50;
	mul.wide.s32 	%rd39, %r50, 4;
	add.u64 	%rd40, %rd34, %rd39;
	ld.local.s32 	%r51, [%rd40+0];
	st.global.s32 	[%rd30+4], %r51;
	.loc	15	76	0
	ld.global.s32 	%r52, [%rd26+8];
	cvt.s64.s32 	%rd41, %r52;
	mul.wide.s32 	%rd42, %r52, 4;
	add.u64 	%rd43, %rd34, %rd42;
	ld.local.s32 	%r53, [%rd43+0];
	st.global.s32 	[%rd30+8], %r53;
	.loc	15	77	0
	ld.global.s32 	%r54, [%rd26+0];
	cvt.s64.s32 	%rd44, %r54;
	mul.wide.s32 	%rd45, %r54, 4;
	add.u64 	%rd46, %rd33, %rd45;
	ld.local.s32 	%r55, [%rd46+0];
	st.global.s32 	[%rd32+0], %r55;
	.loc	15	78	0
	ld.global.s32 	%r56, [%rd26+4];
	cvt.s64.s32 	%rd47, %r56;
	mul.wide.s32 	%rd48, %r56, 4;
	add.u64 	%rd49, %rd33, %rd48;
	ld.local.s32 	%r57, [%rd49+0];
	st.global.s32 	[%rd32+4], %r57;
	.loc	15	79	0
	ld.global.s32 	%r58, [%rd26+8];
	cvt.s64.s32 	%rd50, %r58;
	mul.wide.s32 	%rd51, %r58, 4;
	add.u64 	%rd52, %rd33, %rd51;
	ld.local.s32 	%r59, [%rd52+0];
	st.global.s32 	[%rd32+8], %r59;
	add.s32 	%r46, %r46, 3;
	add.u64 	%rd32, %rd32, 12;
	add.u64 	%rd30, %rd30, 12;
	add.u64 	%rd26, %rd26, 12;
	setp.ne.s32 	%p6, %r46, %r47;
	@%p6 bra 	$Lt_0_12034;
$Lt_0_6914:
	.loc	15	82	0
	exit;
$LDWend_obtainPolygonsSteps:
	} // obtainPolygonsSteps



// ===== COMPILED SASS (sm_100) =====

	.target	sm_100

	.elftype	@"ET_EXEC"


//--------------------- .note.nv.tkinfo           --------------------------
	.section	.note.nv.tkinfo,"",@"SHT_NOTE"
	.sectionflags	@"SHF_NOTE_NV_TKINFO"
	.tkinfo
        /*0018*/ 	.word	0x00000002
        /*0030*/ 	.string	""
        /*0030*/ 	.string	"ptxas"
        /*0030*/ 	.string	"Cuda compilation tools, release 13.0, V13.0.88"
        /*0030*/ 	.string	"Build cuda_13.0.r13.0/compiler.36424714_0"
        /*0030*/ 	.string	"-arch sm_100 "



//--------------------- .note.nv.cuinfo           --------------------------
	.section	.note.nv.cuinfo,"",@"SHT_NOTE"
	.sectionflags	@"SHF_NOTE_NV_CUINFO"
        /*0018*/ 	.short	0x0002
        /*001a*/ 	.short	0x000a
        /*001c*/ 	.short	0x0082
	.zero		2


//--------------------- .nv.info                  --------------------------
	.section	.nv.info,"",@"SHT_CUDA_INFO"
	.align	4


	//----- nvinfo : EIATTR_REGCOUNT
	.align		4
        /*0000*/ 	.byte	0x04, 0x2f
        /*0002*/ 	.short	(.L_1 - .L_0)
	.align		4
.L_0:
        /*0004*/ 	.word	index@(obtainPolygonsSteps)
        /*0008*/ 	.word	0x00000020


	//----- nvinfo : EIATTR_FRAME_SIZE
	.align		4
.L_1:
        /*000c*/ 	.byte	0x04, 0x11
        /*000e*/ 	.short	(.L_3 - .L_2)
	.align		4
.L_2:
        /*0010*/ 	.word	index@(obtainPolygonsSteps)
        /*0014*/ 	.word	0x00000908


	//----- nvinfo : EIATTR_MIN_STACK_SIZE
	.align		4
.L_3:
        /*0018*/ 	.byte	0x04, 0x12
        /*001a*/ 	.short	(.L_5 - .L_4)
	.align		4
.L_4:
        /*001c*/ 	.word	index@(obtainPolygonsSteps)
        /*0020*/ 	.word	0x00000908
.L_5:


//--------------------- .nv.compat                --------------------------
	.section	.nv.compat,"",@"SHT_CUDA_COMPAT_INFO"
	.align	4
        /*0000*/ 	.byte	0x02, 0x09, 0x00, 0x00, 0x02, 0x02, 0x01, 0x00, 0x02, 0x05, 0x05, 0x00, 0x03, 0x07, 0x01, 0x01
        /*0010*/ 	.byte	0x02, 0x03, 0x00, 0x00, 0x02, 0x06, 0x01, 0x00, 0x04, 0x0b, 0x08, 0x00, 0x01, 0x00, 0x00, 0x00
        /*0020*/ 	.byte	0x00, 0x00, 0x00, 0x00


//--------------------- .nv.info.obtainPolygonsSteps --------------------------
	.section	.nv.info.obtainPolygonsSteps,"",@"SHT_CUDA_INFO"
	.sectionflags	@""
	.align	4


	//----- nvinfo : EIATTR_CUDA_API_VERSION
	.align		4
        /*0000*/ 	.byte	0x04, 0x37
        /*0002*/ 	.short	(.L_7 - .L_6)
.L_6:
        /*0004*/ 	.word	0x00000082


	//----- nvinfo : EIATTR_KPARAM_INFO
	.align		4
.L_7:
        /*0008*/ 	.byte	0x04, 0x17
        /*000a*/ 	.short	(.L_9 - .L_8)
.L_8:
        /*000c*/ 	.word	0x00000000
        /*0010*/ 	.short	0x0009
        /*0012*/ 	.short	0x0048
        /*0014*/ 	.byte	0x00, 0xf0, 0x11, 0x00


	//----- nvinfo : EIATTR_KPARAM_INFO
	.align		4
.L_9:
        /*0018*/ 	.byte	0x04, 0x17
        /*001a*/ 	.short	(.L_11 - .L_10)
.L_10:
        /*001c*/ 	.word	0x00000000
        /*0020*/ 	.short	0x0008
        /*0022*/ 	.short	0x0040
        /*0024*/ 	.byte	0x00, 0xf0, 0x21, 0x00


	//----- nvinfo : EIATTR_KPARAM_INFO
	.align		4
.L_11:
        /*0028*/ 	.byte	0x04, 0x17
        /*002a*/ 	.short	(.L_13 - .L_12)
.L_12:
        /*002c*/ 	.word	0x00000000
        /*0030*/ 	.short	0x0007
        /*0032*/ 	.short	0x0038
        /*0034*/ 	.byte	0x00, 0xf0, 0x21, 0x00


	//----- nvinfo : EIATTR_KPARAM_INFO
	.align		4
.L_13:
        /*0038*/ 	.byte	0x04, 0x17
        /*003a*/ 	.short	(.L_15 - .L_14)
.L_14:
        /*003c*/ 	.word	0x00000000
        /*0040*/ 	.short	0x0006
        /*0042*/ 	.short	0x0030
        /*0044*/ 	.byte	0x00, 0xf0, 0x21, 0x00


	//----- nvinfo : EIATTR_KPARAM_INFO
	.align		4
.L_15:
        /*0048*/ 	.byte	0x04, 0x17
        /*004a*/ 	.short	(.L_17 - .L_16)
.L_16:
        /*004c*/ 	.word	0x00000000
        /*0050*/ 	.short	0x0005
        /*0052*/ 	.short	0x0028
        /*0054*/ 	.byte	0x00, 0xf0, 0x21, 0x00


	//----- nvinfo : EIATTR_KPARAM_INFO
	.align		4
.L_17:
        /*0058*/ 	.byte	0x04, 0x17
        /*005a*/ 	.short	(.L_19 - .L_18)
.L_18:
        /*005c*/ 	.word	0x00000000
        /*0060*/ 	.short	0x0004
        /*0062*/ 	.short	0x0020
        /*0064*/ 	.byte	0x00, 0xf0, 0x21, 0x00


	//----- nvinfo : EIATTR_KPARAM_INFO
	.align		4
.L_19:
        /*0068*/ 	.byte	0x04, 0x17
        /*006a*/ 	.short	(.L_21 - .L_20)
.L_20:
        /*006c*/ 	.word	0x00000000
        /*0070*/ 	.short	0x0003
        /*0072*/ 	.short	0x0018
        /*0074*/ 	.byte	0x00, 0xf0, 0x21, 0x00


	//----- nvinfo : EIATTR_KPARAM_INFO
	.align		4
.L_21:
        /*0078*/ 	.byte	0x04, 0x17
        /*007a*/ 	.short	(.L_23 - .L_22)
.L_22:
        /*007c*/ 	.word	0x00000000
        /*0080*/ 	.short	0x0002
        /*0082*/ 	.short	0x0010
        /*0084*/ 	.byte	0x00, 0xf0, 0x21, 0x00


	//----- nvinfo : EIATTR_KPARAM_INFO
	.align		4
.L_23:
        /*0088*/ 	.byte	0x04, 0x17
        /*008a*/ 	.short	(.L_25 - .L_24)
.L_24:
        /*008c*/ 	.word	0x00000000
        /*0090*/ 	.short	0x0001
        /*0092*/ 	.short	0x0008
        /*0094*/ 	.byte	0x00, 0xf0, 0x21, 0x00


	//----- nvinfo : EIATTR_KPARAM_INFO
	.align		4
.L_25:
        /*0098*/ 	.byte	0x04, 0x17
        /*009a*/ 	.short	(.L_27 - .L_26)
.L_26:
        /*009c*/ 	.word	0x00000000
        /*00a0*/ 	.short	0x0000
        /*00a2*/ 	.short	0x0000
        /*00a4*/ 	.byte	0x00, 0xf0, 0x21, 0x00


	//----- nvinfo : EIATTR_SPARSE_MMA_MASK
	.align		4
.L_27:
        /*00a8*/ 	.byte	0x03, 0x50
        /*00aa*/ 	.short	0x0000


	//----- nvinfo : EIATTR_MAXREG_COUNT
	.align		4
        /*00ac*/ 	.byte	0x03, 0x1b
        /*00ae*/ 	.short	0x00ff


	//----- nvinfo : EIATTR_MERCURY_ISA_VERSION
	.align		4
        /*00b0*/ 	.byte	0x03, 0x5f
        /*00b2*/ 	.short	0x0101


	//----- nvinfo : EIATTR_VRC_CTA_INIT_COUNT
	.align		4
        /*00b4*/ 	.byte	0x02, 0x4a
	.zero		1
	.zero		1


	//----- nvinfo : EIATTR_EXIT_INSTR_OFFSETS
	.align		4
        /*00b8*/ 	.byte	0x04, 0x1c
        /*00ba*/ 	.short	(.L_29 - .L_28)


	//   ....[0]....
.L_28:
        /*00bc*/ 	.word	0x00000060


	//   ....[1]....
        /*00c0*/ 	.word	0x000034f0


	//   ....[2]....
        /*00c4*/ 	.word	0x00003750


	//----- nvinfo : EIATTR_CRS_STACK_SIZE
	.align		4
.L_29:
        /*00c8*/ 	.byte	0x04, 0x1e
        /*00ca*/ 	.short	(.L_31 - .L_30)
.L_30:
        /*00cc*/ 	.word	0x00000000


	//----- nvinfo : EIATTR_CBANK_PARAM_SIZE
	.align		4
.L_31:
        /*00d0*/ 	.byte	0x03, 0x19
        /*00d2*/ 	.short	0x004c


	//----- nvinfo : EIATTR_PARAM_CBANK
	.align		4
        /*00d4*/ 	.byte	0x04, 0x0a
        /*00d6*/ 	.short	(.L_33 - .L_32)
	.align		4
.L_32:
        /*00d8*/ 	.word	index@(.nv.constant0.obtainPolygonsSteps)
        /*00dc*/ 	.short	0x0380
        /*00de*/ 	.short	0x004c


	//----- nvinfo : EIATTR_SW_WAR
	.align		4
.L_33:
        /*00e0*/ 	.byte	0x04, 0x36
        /*00e2*/ 	.short	(.L_35 - .L_34)
.L_34:
        /*00e4*/ 	.word	0x00000008
.L_35:


//--------------------- .nv.callgraph             --------------------------
	.section	.nv.callgraph,"",@"SHT_CUDA_CALLGRAPH"
	.align	4
	.sectionentsize	8
	.align		4
        /*0000*/ 	.word	0x00000000
	.align		4
        /*0004*/ 	.word	0xffffffff
	.align		4
        /*0008*/ 	.word	0x00000000
	.align		4
        /*000c*/ 	.word	0xfffffffe
	.align		4
        /*0010*/ 	.word	0x00000000
	.align		4
        /*0014*/ 	.word	0xfffffffd
	.align		4
        /*0018*/ 	.word	0x00000000
	.align		4
        /*001c*/ 	.word	0xfffffffc


//--------------------- .text.obtainPolygonsSteps --------------------------
	.section	.text.obtainPolygonsSteps,"ax",@progbits
	.align	128
.text.obtainPolygonsSteps:
        .type           obtainPolygonsSteps,@function
        .size           obtainPolygonsSteps,(.L_x_12 - obtainPolygonsSteps)
        .other          obtainPolygonsSteps,@"STO_CUDA_ENTRY STV_DEFAULT"
obtainPolygonsSteps:
[----:B------:R-:W0:Y:S01]  /*0000*/  LDC R1, c[0x0][0x37c] ;  /* 0x0000df00ff017b82 */ /* 0x000e220000000800 */
[----:B------:R-:W1:Y:S01]  /*0010*/  S2R R20, SR_TID.X ;  /* 0x0000000000147919 */ /* 0x000e620000002100 */
[----:B------:R-:W2:Y:S01]  /*0020*/  LDCU UR4, c[0x0][0x3c8] ;  /* 0x00007900ff0477ac */ /* 0x000ea20008000800 */
[----:B0-----:R-:W-:Y:S02]  /*0030*/  IADD3 R1, PT, PT, R1, -0x908, RZ ;  /* 0xfffff6f801017810 */ /* 0x001fe40007ffe0ff */
[----:B-1----:R-:W-:-:S04]  /*0040*/  LOP3.LUT R20, R20, 0xffff, RZ, 0xc0, !PT ;  /* 0x0000ffff14147812 */ /* 0x002fc800078ec0ff */
[----:B--2---:R-:W-:-:S13]  /*0050*/  ISETP.GE.AND P0, PT, R20, UR4, PT ;  /* 0x0000000414007c0c */ /* 0x004fda000bf06270 */
[----:B------:R-:W-:Y:S05]  /*0060*/  @P0 EXIT ;  /* 0x000000000000094d */ /* 0x000fea0003800000 */
[----:B------:R-:W0:Y:S01]  /*0070*/  LDC.64 R12, c[0x0][0x3a8] ;  /* 0x0000ea00ff0c7b82 */ /* 0x000e220000000a00 */
[----:B------:R-:W0:Y:S07]  /*0080*/  LDCU.64 UR6, c[0x0][0x358] ;  /* 0x00006b00ff0677ac */ /* 0x000e2e0008000a00 */
[----:B------:R-:W1:Y:S08]  /*0090*/  LDC.64 R4, c[0x0][0x3a0] ;  /* 0x0000e800ff047b82 */ /* 0x000e700000000a00 */
[----:B------:R-:W2:Y:S01]  /*00a0*/  LDC.64 R2, c[0x0][0x398] ;  /* 0x0000e600ff027b82 */ /* 0x000ea20000000a00 */
[----:B0-----:R-:W5:Y:S04]  /*00b0*/  LDG.E R0, desc[UR6][R12.64+0xc] ;  /* 0x00000c060c007981 */ /* 0x001f68000c1e1900 */
[----:B------:R-:W5:Y:S04]  /*00c0*/  LDG.E R7, desc[UR6][R12.64] ;  /* 0x000000060c077981 */ /* 0x000f68000c1e1900 */
[----:B------:R-:W5:Y:S01]  /*00d0*/  LDG.E R8, desc[UR6][R12.64+0x4] ;  /* 0x000004060c087981 */ /* 0x000f62000c1e1900 */
[----:B-1----:R-:W-:-:S03]  /*00e0*/  IMAD.WIDE R4, R20, 0x4, R4 ;  /* 0x0000000414047825 */ /* 0x002fc600078e0204 */
[----:B------:R-:W5:Y:S04]  /*00f0*/  LDG.E R9, desc[UR6][R12.64+0x8] ;  /* 0x000008060c097981 */ /* 0x000f68000c1e1900 */
[----:B------:R-:W5:Y:S01]  /*0100*/  LDG.E R10, desc[UR6][R12.64+0x1c] ;  /* 0x00001c060c0a7981 */ /* 0x000f62000c1e1900 */
[----:B------:R-:W0:Y:S01]  /*0110*/  LDCU UR4, c[0x0][0x3b0] ;  /* 0x00007600ff0477ac */ /* 0x000e220008000800 */
[----:B--2---:R-:W-:Y:S02]  /*0120*/  IMAD.WIDE R2, R20, 0x4, R2 ;  /* 0x0000000414027825 */ /* 0x004fe400078e0202 */
[----:B------:R-:W5:Y:S04]  /*0130*/  LDG.E R11, desc[UR6][R12.64+0x10] ;  /* 0x000010060c0b7981 */ /* 0x000f68000c1e1900 */
[----:B------:R-:W5:Y:S04]  /*0140*/  LDG.E R14, desc[UR6][R12.64+0x14] ;  /* 0x000014060c0e7981 */ /* 0x000f68000c1e1900 */
[----:B------:R-:W5:Y:S04]  /*0150*/  LDG.E R15, desc[UR6][R12.64+0x18] ;  /* 0x000018060c0f7981 */ /* 0x000f68000c1e1900 */
[----:B------:R-:W5:Y:S04]  /*0160*/  LDG.E R16, desc[UR6][R12.64+0x2c] ;  /* 0x00002c060c107981 */ /* 0x000f68000c1e1900 */
[----:B------:R-:W5:Y:S04]  /*0170*/  LDG.E R17, desc[UR6][R12.64+0x20] ;  /* 0x000020060c117981 */ /* 0x000f68000c1e1900 */
[----:B------:R-:W5:Y:S04]  /*0180*/  LDG.E R18, desc[UR6][R12.64+0x24] ;  /* 0x000024060c127981 */ /* 0x000f68000c1e1900 */
[----:B------:R-:W5:Y:S04]  /*0190*/  LDG.E R19, desc[UR6][R12.64+0x28] ;  /* 0x000028060c137981 */ /* 0x000f68000c1e1900 */
[----:B------:R1:W5:Y:S04]  /*01a0*/  LDG.E R6, desc[UR6][R4.64] ;  /* 0x0000000604067981 */ /* 0x000368000c1e1900 */
[----:B------:R2:W5:Y:S01]  /*01b0*/  LDG.E R2, desc[UR6][R2.64] ;  /* 0x0000000602027981 */ /* 0x000562000c1e1900 */
[----:B-1----:R-:W1:Y:S01]  /*01c0*/  LDC R5, c[0x0][0x3b4] ;  /* 0x0000ed00ff057b82 */ /* 0x002e620000000800 */
[----:B--2---:R-:W-:-:S02]  /*01d0*/  IADD3 R3, PT, PT, R1, 0x650, RZ ;  /* 0x0000065001037810 */ /* 0x004fc40007ffe0ff */
[----:B0-----:R-:W-:Y:S02]  /*01e0*/  MOV R4, UR4 ;  /* 0x0000000400047c02 */ /* 0x001fe40008000f00 */
[----:B------:R-:W-:Y:S01]  /*01f0*/  MOV R21, R3 ;  /* 0x0000000300157202 */ /* 0x000fe20000000f00 */
[----:B------:R-:W-:-:S06]  /*0200*/  UMOV UR4, URZ ;  /* 0x000000ff00047c82 */ /* 0x000fcc0008000000 */
.L_x_0:
[----:B-1----:R-:W2:Y:S04]  /*0210*/  LDG.E R23, desc[UR6][R4.64] ;  /* 0x0000000604177981 */ /* 0x002ea8000c1e1900 */
[----:B------:R-:W3:Y:S04]  /*0220*/  LDG.E R25, desc[UR6][R4.64+0x8] ;  /* 0x0000080604197981 */ /* 0x000ee8000c1e1900 */
[----:B------:R0:W4:Y:S01]  /*0230*/  LDG.E R24, desc[UR6][R4.64+0x4] ;  /* 0x0000040604187981 */ /* 0x000122000c1e1900 */
[----:B------:R-:W-:-:S04]  /*0240*/  UIADD3 UR4, UPT, UPT, UR4, 0x3, URZ ;  /* 0x0000000304047890 */ /* 0x000fc8000fffe0ff */
[----:B------:R-:W-:Y:S01]  /*0250*/  UISETP.NE.AND UP0, UPT, UR4, 0xae, UPT ;  /* 0x000000ae0400788c */ /* 0x000fe2000bf05270 */
[----:B0-----:R-:W-:-:S04]  /*0260*/  IADD3 R4, P0, PT, R4, 0xc, RZ ;  /* 0x0000000c04047810 */ /* 0x001fc80007f1e0ff */
[----:B------:R-:W-:Y:S02]  /*0270*/  IADD3.X R5, PT, PT, RZ, R5, RZ, P0, !PT ;  /* 0x00000005ff057210 */ /* 0x000fe400007fe4ff */
[----:B--2--5:R-:W-:-:S04]  /*0280*/  IADD3 R23, PT, PT, R2, R23, RZ ;  /* 0x0000001702177210 */ /* 0x024fc80007ffe0ff */
[----:B------:R-:W-:Y:S02]  /*0290*/  I2FP.F32.S32 R22, R23 ;  /* 0x0000001700167245 */ /* 0x000fe40000201400 */
[----:B---3--:R-:W-:Y:S02]  /*02a0*/  IADD3 R25, PT, PT, R6, R25, RZ ;  /* 0x0000001906197210 */ /* 0x008fe40007ffe0ff */
[----:B----4-:R-:W-:Y:S01]  /*02b0*/  I2FP.F32.S32 R23, R24 ;  /* 0x0000001800177245 */ /* 0x010fe20000201400 */
[C---:B------:R-:W-:Y:S01]  /*02c0*/  FMUL.FTZ R24, R22.reuse, R7 ;  /* 0x0000000716187220 */ /* 0x040fe20000410000 */
[C---:B------:R-:W-:Y:S01]  /*02d0*/  FMUL.FTZ R27, R22.reuse, R11 ;  /* 0x0000000b161b7220 */ /* 0x040fe20000410000 */
[----:B------:R-:W-:Y:S01]  /*02e0*/  FMUL.FTZ R29, R22, R17 ;  /* 0x00000011161d7220 */ /* 0x000fe20000410000 */
[----:B------:R-:W-:Y:S01]  /*02f0*/  I2FP.F32.S32 R22, R25 ;  /* 0x0000001900167245 */ /* 0x000fe20000201400 */
[C---:B------:R-:W-:Y:S01]  /*0300*/  FFMA.FTZ R25, R23.reuse, R8, R24 ;  /* 0x0000000817197223 */ /* 0x040fe20000010018 */
[C---:B------:R-:W-:Y:S01]  /*0310*/  FFMA.FTZ R24, R23.reuse, R14, R27 ;  /* 0x0000000e17187223 */ /* 0x040fe2000001001b */
[----:B------:R-:W-:-:S02]  /*0320*/  FFMA.FTZ R26, R23, R18, R29 ;  /* 0x00000012171a7223 */ /* 0x000fc4000001001d */
[C---:B------:R-:W-:Y:S01]  /*0330*/  FFMA.FTZ R25, R22.reuse, R9, R25 ;  /* 0x0000000916197223 */ /* 0x040fe20000010019 */
[C---:B------:R-:W-:Y:S01]  /*0340*/  FFMA.FTZ R23, R22.reuse, R15, R24 ;  /* 0x0000000f16177223 */ /* 0x040fe20000010018 */
[----:B------:R-:W-:Y:S02]  /*0350*/  FFMA.FTZ R27, R22, R19, R26 ;  /* 0x00000013161b7223 */ /* 0x000fe4000001001a */
[----:B------:R-:W-:Y:S01]  /*0360*/  FADD.FTZ R22, R0, R25 ;  /* 0x0000001900167221 */ /* 0x000fe20000010000 */
[----:B------:R-:W-:Y:S01]  /*0370*/  FADD.FTZ R24, R10, R23 ;  /* 0x000000170a187221 */ /* 0x000fe20000010000 */
[----:B------:R-:W-:-:S03]  /*0380*/  FADD.FTZ R26, R16, R27 ;  /* 0x0000001b101a7221 */ /* 0x000fc60000010000 */
[----:B------:R-:W-:Y:S04]  /*0390*/  STL [R21], R22 ;  /* 0x0000001615007387 */ /* 0x000fe80000100800 */
[----:B------:R-:W-:Y:S04]  /*03a0*/  STL [R21+0x4], R24 ;  /* 0x0000041815007387 */ /* 0x000fe80000100800 */
[----:B------:R0:W-:Y:S02]  /*03b0*/  STL [R21+0x8], R26 ;  /* 0x0000081a15007387 */ /* 0x0001e40000100800 */
[----:B0-----:R-:W-:Y:S01]  /*03c0*/  IADD3 R21, PT, PT, R21, 0xc, RZ ;  /* 0x0000000c15157810 */ /* 0x001fe20007ffe0ff */
[----:B------:R-:W-:Y:S06]  /*03d0*/  BRA.U UP0, `(.L_x_0) ;  /* 0xfffffffd008c7547 */ /* 0x000fec000b83ffff */
[----:B------:R-:W2:Y:S04]  /*03e0*/  LDL R7, [R1+0x65c] ;  /* 0x00065c0001077983 */ /* 0x000ea80000100800 */
[----:B------:R-:W3:Y:S04]  /*03f0*/  LDL R2, [R1+0x650] ;  /* 0x0006500001027983 */ /* 0x000ee80000100800 */
[----:B------:R-:W4:Y:S04]  /*0400*/  LDL R6, [R1+0x664] ;  /* 0x0006640001067983 */ /* 0x000f280000100800 */
[----:B------:R-:W5:Y:S04]  /*0410*/  LDL R0, [R1+0x658] ;  /* 0x0006580001007983 */ /* 0x000f680000100800 */
[----:B------:R-:W5:Y:S04]  /*0420*/  LDL R4, [R1+0x654] ;  /* 0x0006540001047983 */ /* 0x000f680000100800 */
[----:B------:R-:W5:Y:S01]  /*0430*/  LDL R8, [R1+0x660] ;  /* 0x0006600001087983 */ /* 0x000f620000100800 */
[----:B------:R-:W-:Y:S01]  /*0440*/  UMOV UR4, 0x6 ;  /* 0x0000000600047882 */ /* 0x000fe20000000000 */
[----:B--2---:R-:W-:-:S02]  /*0450*/  FSETP.GT.FTZ.AND P1, PT, |R7|, 8.50705917302346158658e+37, PT ;  /* 0x7e8000000700780b */ /* 0x004fc40003f34200 */
[----:B---3--:R-:W-:-:S11]  /*0460*/  FSETP.GT.FTZ.AND P0, PT, |R2|, 8.50705917302346158658e+37, PT ;  /* 0x7e8000000200780b */ /* 0x008fd60003f14200 */
[----:B------:R-:W-:Y:S02]  /*0470*/  @P1 FMUL.FTZ R7, R7, 0.25 ;  /* 0x3e80000007071820 */ /* 0x000fe40000410000 */
[----:B------:R-:W-:-:S04]  /*0480*/  @P0 FMUL.FTZ R2, R2, 0.25 ;  /* 0x3e80000002020820 */ /* 0x000fc80000410000 */
[----:B------:R-:W0:Y:S08]  /*0490*/  MUFU.RCP R7, R7 ;  /* 0x0000000700077308 */ /* 0x000e300000001000 */
[----:B------:R-:W1:Y:S01]  /*04a0*/  MUFU.RCP R5, R2 ;  /* 0x0000000200057308 */ /* 0x000e620000001000 */
[----:B----4-:R-:W-:Y:S01]  /*04b0*/  FMUL.FTZ R6, R6, 417.600006103515625 ;  /* 0x43d0cccd06067820 */ /* 0x010fe20000410000 */
[----:B-----5:R-:W-:Y:S01]  /*04c0*/  FMUL.FTZ R0, R0, 417.600006103515625 ;  /* 0x43d0cccd00007820 */ /* 0x020fe20000410000 */
[----:B------:R-:W-:Y:S01]  /*04d0*/  FMUL.FTZ R4, R4, 417.600006103515625 ;  /* 0x43d0cccd04047820 */ /* 0x000fe20000410000 */
[----:B------:R-:W-:Y:S01]  /*04e0*/  FMUL.FTZ R8, R8, 417.600006103515625 ;  /* 0x43d0cccd08087820 */ /* 0x000fe20000410000 */
[----:B------:R-:W-:Y:S01]  /*04f0*/  @P1 FMUL.FTZ R6, R6, 0.25 ;  /* 0x3e80000006061820 */ /* 0x000fe20000410000 */
[----:B------:R-:W-:Y:S01]  /*0500*/  @P0 FMUL.FTZ R0, R0, 0.25 ;  /* 0x3e80000000000820 */ /* 0x000fe20000410000 */
[----:B------:R-:W-:Y:S01]  /*0510*/  @P0 FMUL.FTZ R4, R4, 0.25 ;  /* 0x3e80000004040820 */ /* 0x000fe20000410000 */
[----:B------:R-:W-:Y:S01]  /*0520*/  @P1 FMUL.FTZ R8, R8, 0.25 ;  /* 0x3e80000008081820 */ /* 0x000fe20000410000 */
[----:B0-----:R-:W-:-:S03]  /*0530*/  FMUL.FTZ R6, R7, R6 ;  /* 0x0000000607067220 */ /* 0x001fc60000410000 */
[----:B------:R-:W-:Y:S01]  /*0540*/  FMUL.FTZ R7, R7, R8 ;  /* 0x0000000807077220 */ /* 0x000fe20000410000 */
[C---:B-1----:R-:W-:Y:S01]  /*0550*/  FMUL.FTZ R0, R5.reuse, R0 ;  /* 0x0000000005007220 */ /* 0x042fe20000410000 */
[----:B------:R-:W-:Y:S01]  /*0560*/  FMUL.FTZ R4, R5, R4 ;  /* 0x0000000405047220 */ /* 0x000fe20000410000 */
[----:B------:R-:W-:Y:S08]  /*0570*/  F2I.FTZ.TRUNC.NTZ R6, R6 ;  /* 0x0000000600067305 */ /* 0x000ff0000021f100 */
[----:B------:R-:W0:Y:S08]  /*0580*/  F2I.FTZ.TRUNC.NTZ R0, R0 ;  /* 0x0000000000007305 */ /* 0x000e30000021f100 */
[----:B------:R-:W1:Y:S08]  /*0590*/  F2I.FTZ.TRUNC.NTZ R4, R4 ;  /* 0x0000000400047305 */ /* 0x000e70000021f100 */
[----:B------:R-:W2:Y:S01]  /*05a0*/  F2I.FTZ.TRUNC.NTZ R7, R7 ;  /* 0x0000000700077305 */ /* 0x000ea2000021f100 */
[----:B0-----:R-:W-:-:S02]  /*05b0*/  IADD3 R8, PT, PT, R0, 0x15e, RZ ;  /* 0x0000015e00087810 */ /* 0x001fc40007ffe0ff */
[----:B------:R-:W-:Y:S02]  /*05c0*/  IADD3 R14, PT, PT, R6, 0x15e, RZ ;  /* 0x0000015e060e7810 */ /* 0x000fe40007ffe0ff */
[----:B-1----:R-:W-:Y:S01]  /*05d0*/  IADD3 R10, PT, PT, -R4, 0x15e, RZ ;  /* 0x0000015e040a7810 */ /* 0x002fe20007ffe1ff */
[----:B------:R0:W-:Y:S01]  /*05e0*/  STL [R1+0x568], R8 ;  /* 0x0005680801007387 */ /* 0x0001e20000100800 */
[----:B--2---:R-:W-:-:S03]  /*05f0*/  IADD3 R16, PT, PT, -R7, 0x15e, RZ ;  /* 0x0000015e07107810 */ /* 0x004fc60007ffe1ff */
[----:B------:R0:W-:Y:S04]  /*0600*/  STL [R1+0x480], R10 ;  /* 0x0004800a01007387 */ /* 0x0001e80000100800 */
[----:B------:R0:W-:Y:S04]  /*0610*/  STL [R1+0x56c], R14 ;  /* 0x00056c0e01007387 */ /* 0x0001e80000100800 */
[----:B------:R0:W-:Y:S01]  /*0620*/  STL [R1+0x484], R16 ;  /* 0x0004841001007387 */ /* 0x0001e20000100800 */
[C---:B------:R-:W-:Y:S02]  /*0630*/  IADD3 R0, PT, PT, R1.reuse, 0x480, RZ ;  /* 0x0000048001007810 */ /* 0x040fe40007ffe0ff */
[----:B------:R-:W-:-:S02]  /*0640*/  IADD3 R2, PT, PT, R1, 0x568, RZ ;  /* 0x0000056801027810 */ /* 0x000fc40007ffe0ff */
[----:B------:R-:W-:Y:S02]  /*0650*/  IADD3 R5, PT, PT, R3, 0x18, RZ ;  /* 0x0000001803057810 */ /* 0x000fe40007ffe0ff */
[----:B------:R-:W-:Y:S02]  /*0660*/  IADD3 R4, PT, PT, R0, 0x8, RZ ;  /* 0x0000000800047810 */ /* 0x000fe40007ffe0ff */
[----:B------:R-:W-:-:S07]  /*0670*/  IADD3 R6, PT, PT, R2, 0x8, RZ ;  /* 0x0000000802067810 */ /* 0x000fce0007ffe0ff */
.L_x_1:
[----:B0-----:R-:W2:Y:S04]  /*0680*/  LDL R8, [R5] ;  /* 0x0000000005087983 */ /* 0x001ea80000100800 */
[----:B------:R-:W3:Y:S01]  /*0690*/  LDL R7, [R5+0x8] ;  /* 0x0000080005077983 */ /* 0x000ee20000100800 */
[----:B--2---:R-:W-:Y:S01]  /*06a0*/  FSETP.GT.FTZ.AND P0, PT, |R8|, 8.50705917302346158658e+37, PT ;  /* 0x7e8000000800780b */ /* 0x004fe20003f14200 */
[----:B---3--:R-:W-:-:S12]  /*06b0*/  FMUL.FTZ R7, R7, 417.600006103515625 ;  /* 0x43d0cccd07077820 */ /* 0x008fd80000410000 */
[----:B------:R-:W-:Y:S01]  /*06c0*/  @P0 FMUL.FTZ R8, R8, 0.25 ;  /* 0x3e80000008080820 */ /* 0x000fe20000410000 */
[----:B------:R-:W-:-:S05]  /*06d0*/  @P0 FMUL.FTZ R7, R7, 0.25 ;  /* 0x3e80000007070820 */ /* 0x000fca0000410000 */
[----:B------:R-:W0:Y:S02]  /*06e0*/  MUFU.RCP R8, R8 ;  /* 0x0000000800087308 */ /* 0x000e240000001000 */
[----:B0-----:R-:W-:-:S06]  /*06f0*/  FMUL.FTZ R7, R8, R7 ;  /* 0x0000000708077220 */ /* 0x001fcc0000410000 */
[----:B------:R-:W0:Y:S02]  /*0700*/  F2I.FTZ.TRUNC.NTZ R7, R7 ;  /* 0x0000000700077305 */ /* 0x000e24000021f100 */
[----:B0-----:R-:W-:-:S05]  /*0710*/  IADD3 R9, PT, PT, R7, 0x15e, RZ ;  /* 0x0000015e07097810 */ /* 0x001fca0007ffe0ff */
[----:B------:R0:W-:Y:S04]  /*0720*/  STL [R6], R9 ;  /* 0x0000000906007387 */ /* 0x0001e80000100800 */
[----:B------:R-:W2:Y:S02]  /*0730*/  LDL R10, [R5+0x4] ;  /* 0x00000400050a7983 */ /* 0x000ea40000100800 */
[----:B--2---:R-:W-:-:S04]  /*0740*/  FMUL.FTZ R11, R10, 417.600006103515625 ;  /* 0x43d0cccd0a0b7820 */ /* 0x004fc80000410000 */
[----:B------:R-:W-:-:S04]  /*0750*/  @P0 FMUL.FTZ R11, R11, 0.25 ;  /* 0x3e8000000b0b0820 */ /* 0x000fc80000410000 */
[----:B------:R-:W-:-:S06]  /*0760*/  FMUL.FTZ R11, R8, R11 ;  /* 0x0000000b080b7220 */ /* 0x000fcc0000410000 */
[----:B------:R-:W1:Y:S02]  /*0770*/  F2I.FTZ.TRUNC.NTZ R11, R11 ;  /* 0x0000000b000b7305 */ /* 0x000e64000021f100 */
[----:B-1----:R-:W-:-:S05]  /*0780*/  IADD3 R15, PT, PT, -R11, 0x15e, RZ ;  /* 0x0000015e0b0f7810 */ /* 0x002fca0007ffe1ff */
[----:B------:R1:W-:Y:S04]  /*0790*/  STL [R4], R15 ;  /* 0x0000000f04007387 */ /* 0x0003e80000100800 */
[----:B------:R-:W2:Y:S04]  /*07a0*/  LDL R8, [R5+0xc] ;  /* 0x00000c0005087983 */ /* 0x000ea80000100800 */
[----:B------:R-:W3:Y:S01]  /*07b0*/  LDL R7, [R5+0x14] ;  /* 0x0000140005077983 */ /* 0x000ee20000100800 */
[----:B--2---:R-:W-:Y:S01]  /*07c0*/  FSETP.GT.FTZ.AND P0, PT, |R8|, 8.50705917302346158658e+37, PT ;  /* 0x7e8000000800780b */ /* 0x004fe20003f14200 */
[----:B---3--:R-:W-:-:S12]  /*07d0*/  FMUL.FTZ R7, R7, 417.600006103515625 ;  /* 0x43d0cccd07077820 */ /* 0x008fd80000410000 */
[----:B------:R-:W-:Y:S01]  /*07e0*/  @P0 FMUL.FTZ R8, R8, 0.25 ;  /* 0x3e80000008080820 */ /* 0x000fe20000410000 */
[----:B------:R-:W-:-:S05]  /*07f0*/  @P0 FMUL.FTZ R7, R7, 0.25 ;  /* 0x3e80000007070820 */ /* 0x000fca0000410000 */
[----:B------:R-:W2:Y:S02]  /*0800*/  MUFU.RCP R8, R8 ;  /* 0x0000000800087308 */ /* 0x000ea40000001000 */
[----:B--2---:R-:W-:-:S06]  /*0810*/  FMUL.FTZ R7, R8, R7 ;  /* 0x0000000708077220 */ /* 0x004fcc0000410000 */
[----:B------:R-:W0:Y:S02]  /*0820*/  F2I.FTZ.TRUNC.NTZ R7, R7 ;  /* 0x0000000700077305 */ /* 0x000e24000021f100 */
[----:B0-----:R-:W-:-:S05]  /*0830*/  IADD3 R9, PT, PT, R7, 0x15e, RZ ;  /* 0x0000015e07097810 */ /* 0x001fca0007ffe0ff */
[----:B------:R0:W-:Y:S04]  /*0840*/  STL [R6+0x4], R9 ;  /* 0x0000040906007387 */ /* 0x0001e80000100800 */
[----:B------:R-:W2:Y:S02]  /*0850*/  LDL R10, [R5+0x10] ;  /* 0x00001000050a7983 */ /* 0x000ea40000100800 */
[----:B--2---:R-:W-:-:S04]  /*0860*/  FMUL.FTZ R11, R10, 417.600006103515625 ;  /* 0x43d0cccd0a0b7820 */ /* 0x004fc80000410000 */
[----:B------:R-:W-:-:S04]  /*0870*/  @P0 FMUL.FTZ R11, R11, 0.25 ;  /* 0x3e8000000b0b0820 */ /* 0x000fc80000410000 */
[----:B------:R-:W-:-:S06]  /*0880*/  FMUL.FTZ R11, R8, R11 ;  /* 0x0000000b080b7220 */ /* 0x000fcc0000410000 */
[----:B------:R-:W1:Y:S02]  /*0890*/  F2I.FTZ.TRUNC.NTZ R11, R11 ;  /* 0x0000000b000b7305 */ /* 0x000e64000021f100 */
[----:B-1----:R-:W-:-:S05]  /*08a0*/  IADD3 R15, PT, PT, -R11, 0x15e, RZ ;  /* 0x0000015e0b0f7810 */ /* 0x002fca0007ffe1ff */
[----:B------:R1:W-:Y:S04]  /*08b0*/  STL [R4+0x4], R15 ;  /* 0x0000040f04007387 */ /* 0x0003e80000100800 */
        /* <DEDUP_REMOVED lines=89> */
[----:B------:R-:W-:Y:S04]  /*0e50*/  STL [R4+0x18], R15 ;  /* 0x0000180f04007387 */ /* 0x000fe80000100800 */
[----:B------:R-:W2:Y:S04]  /*0e60*/  LDL R8, [R5+0x54] ;  /* 0x0000540005087983 */ /* 0x000ea80000100800 */
[----:B------:R-:W3:Y:S01]  /*0e70*/  LDL R7, [R5+0x5c] ;  /* 0x00005c0005077983 */ /* 0x000ee20000100800 */
[----:B--2---:R-:W-:Y:S01]  /*0e80*/  FSETP.GT.FTZ.AND P0, PT, |R8|, 8.50705917302346158658e+37, PT ;  /* 0x7e8000000800780b */ /* 0x004fe20003f14200 */
[----:B---3--:R-:W-:-:S12]  /*0e90*/  FMUL.FTZ R7, R7, 417.600006103515625 ;  /* 0x43d0cccd07077820 */ /* 0x008fd80000410000 */
[----:B------:R-:W-:Y:S01]  /*0ea0*/  @P0 FMUL.FTZ R8, R8, 0.25 ;  /* 0x3e80000008080820 */ /* 0x000fe20000410000 */
[----:B------:R-:W-:-:S05]  /*0eb0*/  @P0 FMUL.FTZ R7, R7, 0.25 ;  /* 0x3e80000007070820 */ /* 0x000fca0000410000 */
[----:B------:R-:W1:Y:S02]  /*0ec0*/  MUFU.RCP R8, R8 ;  /* 0x0000000800087308 */ /* 0x000e640000001000 */
[----:B-1----:R-:W-:-:S06]  /*0ed0*/  FMUL.FTZ R7, R8, R7 ;  /* 0x0000000708077220 */ /* 0x002fcc0000410000 */
[----:B------:R-:W0:Y:S02]  /*0ee0*/  F2I.FTZ.TRUNC.NTZ R7, R7 ;  /* 0x0000000700077305 */ /* 0x000e24000021f100 */
[----:B0-----:R-:W-:-:S05]  /*0ef0*/  IADD3 R9, PT, PT, R7, 0x15e, RZ ;  /* 0x0000015e07097810 */ /* 0x001fca0007ffe0ff */
[----:B------:R0:W-:Y:S04]  /*0f00*/  STL [R6+0x1c], R9 ;  /* 0x00001c0906007387 */ /* 0x0001e80000100800 */
[----:B------:R1:W2:Y:S01]  /*0f10*/  LDL R10, [R5+0x58] ;  /* 0x00005800050a7983 */ /* 0x0002a20000100800 */
[----:B------:R-:W-:-:S04]  /*0f20*/  UIADD3 UR4, UPT, UPT, UR4, 0x18, URZ ;  /* 0x0000001804047890 */ /* 0x000fc8000fffe0ff */
[----:B------:R-:W-:Y:S01]  /*0f30*/  UISETP.NE.AND UP0, UPT, UR4, 0xae, UPT ;  /* 0x000000ae0400788c */ /* 0x000fe2000bf05270 */
[----:B0-----:R-:W-:Y:S02]  /*0f40*/  IADD3 R6, PT, PT, R6, 0x20, RZ ;  /* 0x0000002006067810 */ /* 0x001fe40007ffe0ff */
[----:B-1----:R-:W-:Y:S01]  /*0f50*/  IADD3 R5, PT, PT, R5, 0x60, RZ ;  /* 0x0000006005057810 */ /* 0x002fe20007ffe0ff */
[----:B--2---:R-:W-:-:S04]  /*0f60*/  FMUL.FTZ R11, R10, 417.600006103515625 ;  /* 0x43d0cccd0a0b7820 */ /* 0x004fc80000410000 */
[----:B------:R-:W-:-:S04]  /*0f70*/  @P0 FMUL.FTZ R11, R11, 0.25 ;  /* 0x3e8000000b0b0820 */ /* 0x000fc80000410000 */
[----:B------:R-:W-:-:S06]  /*0f80*/  FMUL.FTZ R11, R8, R11 ;  /* 0x0000000b080b7220 */ /* 0x000fcc0000410000 */
[----:B------:R-:W0:Y:S02]  /*0f90*/  F2I.FTZ.TRUNC.NTZ R11, R11 ;  /* 0x0000000b000b7305 */ /* 0x000e24000021f100 */
[----:B0-----:R-:W-:-:S05]  /*0fa0*/  IADD3 R15, PT, PT, -R11, 0x15e, RZ ;  /* 0x0000015e0b0f7810 */ /* 0x001fca0007ffe1ff */
[----:B------:R0:W-:Y:S02]  /*0fb0*/  STL [R4+0x1c], R15 ;  /* 0x00001c0f04007387 */ /* 0x0001e40000100800 */
[----:B0-----:R-:W-:Y:S01]  /*0fc0*/  IADD3 R4, PT, PT, R4, 0x20, RZ ;  /* 0x0000002004047810 */ /* 0x001fe20007ffe0ff */
[----:B------:R-:W-:Y:S06]  /*0fd0*/  BRA.U UP0, `(.L_x_1) ;  /* 0xfffffff500a87547 */ /* 0x000fec000b83ffff */
[----:B------:R0:W5:Y:S04]  /*0fe0*/  LDG.E R4, desc[UR6][R12.64] ;  /* 0x000000060c047981 */ /* 0x000168000c1e1900 */
[----:B------:R0:W5:Y:S04]  /*0ff0*/  LDG.E R5, desc[UR6][R12.64+0x4] ;  /* 0x000004060c057981 */ /* 0x000168000c1e1900 */
[----:B------:R0:W5:Y:S04]  /*1000*/  LDG.E R6, desc[UR6][R12.64+0x8] ;  /* 0x000008060c067981 */ /* 0x000168000c1e1900 */
[----:B------:R0:W5:Y:S04]  /*1010*/  LDG.E R7, desc[UR6][R12.64+0x10] ;  /* 0x000010060c077981 */ /* 0x000168000c1e1900 */
[----:B------:R0:W5:Y:S04]  /*1020*/  LDG.E R8, desc[UR6][R12.64+0x14] ;  /* 0x000014060c087981 */ /* 0x000168000c1e1900 */
[----:B------:R0:W5:Y:S04]  /*1030*/  LDG.E R9, desc[UR6][R12.64+0x18] ;  /* 0x000018060c097981 */ /* 0x000168000c1e1900 */
[----:B------:R0:W5:Y:S04]  /*1040*/  LDG.E R10, desc[UR6][R12.64+0x20] ;  /* 0x000020060c0a7981 */ /* 0x000168000c1e1900 */
[----:B------:R0:W5:Y:S04]  /*1050*/  LDG.E R11, desc[UR6][R12.64+0x24] ;  /* 0x000024060c0b7981 */ /* 0x000168000c1e1900 */
[----:B------:R0:W5:Y:S01]  /*1060*/  LDG.E R18, desc[UR6][R12.64+0x28] ;  /* 0x000028060c127981 */ /* 0x000162000c1e1900 */
[----:B------:R-:W1:Y:S01]  /*1070*/  LDC R23, c[0x0][0x3c4] ;  /* 0x0000f100ff177b82 */ /* 0x000e620000000800 */
[----:B------:R-:W2:Y:S01]  /*1080*/  LDCU UR4, c[0x0][0x3c0] ;  /* 0x00007800ff0477ac */ /* 0x000ea20008000800 */
[----:B------:R-:W-:-:S02]  /*1090*/  MOV R19, R1 ;  /* 0x0000000100137202 */ /* 0x000fc40000000f00 */
[----:B--2---:R-:W-:Y:S01]  /*10a0*/  MOV R22, UR4 ;  /* 0x0000000400167c02 */ /* 0x004fe20008000f00 */
[----:B0-----:R-:W-:-:S06]  /*10b0*/  UMOV UR4, URZ ;  /* 0x000000ff00047c82 */ /* 0x001fcc0008000000 */
.L_x_2:
[----:B-1----:R-:W2:Y:S04]  /*10c0*/  LDG.E R12, desc[UR6][R22.64+0x4] ;  /* 0x00000406160c7981 */ /* 0x002ea8000c1e1900 */
[----:B------:R-:W3:Y:S04]  /*10d0*/  LDG.E R17, desc[UR6][R22.64] ;  /* 0x0000000616117981 */ /* 0x000ee8000c1e1900 */
[----:B------:R-:W4:Y:S04]  /*10e0*/  LDG.E R15, desc[UR6][R22.64+0x8] ;  /* 0x00000806160f7981 */ /* 0x000f28000c1e1900 */
[----:B------:R-:W4:Y:S04]  /*10f0*/  LDG.E R24, desc[UR6][R22.64+0x10] ;  /* 0x0000100616187981 */ /* 0x000f28000c1e1900 */
[----:B------:R-:W4:Y:S04]  /*1100*/  LDG.E R14, desc[UR6][R22.64+0xc] ;  /* 0x00000c06160e7981 */ /* 0x000f28000c1e1900 */
[----:B------:R-:W4:Y:S04]  /*1110*/  LDG.E R25, desc[UR6][R22.64+0x14] ;  /* 0x0000140616197981 */ /* 0x000f28000c1e1900 */
[----:B------:R-:W4:Y:S01]  /*1120*/  LDG.E R26, desc[UR6][R22.64+0x20] ;  /* 0x00002006161a7981 */ /* 0x000f22000c1e1900 */
[----:B--2---:R-:W-:-:S02]  /*1130*/  I2FP.F32.S32 R12, R12 ;  /* 0x0000000c000c7245 */ /* 0x004fc40000201400 */
[----:B---3--:R-:W-:-:S03]  /*1140*/  I2FP.F32.S32 R17, R17 ;  /* 0x0000001100117245 */ /* 0x008fc60000201400 */
[-C--:B-----5:R-:W-:Y:S01]  /*1150*/  FMUL.FTZ R13, R5, R12.reuse ;  /* 0x0000000c050d7220 */ /* 0x0a0fe20000410000 */
[-C--:B------:R-:W-:Y:S01]  /*1160*/  FMUL.FTZ R16, R8, R12.reuse ;  /* 0x0000000c08107220 */ /* 0x080fe20000410000 */
[----:B------:R-:W-:Y:S01]  /*1170*/  FMUL.FTZ R27, R11, R12 ;  /* 0x0000000c0b1b7220 */ /* 0x000fe20000410000 */
[----:B----4-:R-:W-:Y:S01]  /*1180*/  I2FP.F32.S32 R15, R15 ;  /* 0x0000000f000f7245 */ /* 0x010fe20000201400 */
[-C--:B------:R-:W-:Y:S01]  /*1190*/  FFMA.FTZ R13, R4, R17.reuse, R13 ;  /* 0x00000011040d7223 */ /* 0x080fe2000001000d */
[-C--:B------:R-:W-:Y:S01]  /*11a0*/  FFMA.FTZ R16, R7, R17.reuse, R16 ;  /* 0x0000001107107223 */ /* 0x080fe20000010010 */
[----:B------:R-:W-:Y:S01]  /*11b0*/  FFMA.FTZ R27, R10, R17, R27 ;  /* 0x000000110a1b7223 */ /* 0x000fe2000001001b */
[----:B------:R-:W-:Y:S01]  /*11c0*/  I2FP.F32.S32 R24, R24 ;  /* 0x0000001800187245 */ /* 0x000fe20000201400 */
[-C--:B------:R-:W-:Y:S01]  /*11d0*/  FFMA.FTZ R12, R6, R15.reuse, R13 ;  /* 0x0000000f060c7223 */ /* 0x080fe2000001000d */
[-C--:B------:R-:W-:Y:S01]  /*11e0*/  FFMA.FTZ R13, R9, R15.reuse, R16 ;  /* 0x0000000f090d7223 */ /* 0x080fe20000010010 */
[----:B------:R-:W2:Y:S04]  /*11f0*/  LDG.E R17, desc[UR6][R22.64+0x18] ;  /* 0x0000180616117981 */ /* 0x000ea8000c1e1900 */
[----:B------:R-:W3:Y:S01]  /*1200*/  LDG.E R16, desc[UR6][R22.64+0x1c] ;  /* 0x00001c0616107981 */ /* 0x000ee2000c1e1900 */
[----:B------:R-:W-:Y:S01]  /*1210*/  I2FP.F32.S32 R21, R14 ;  /* 0x0000000e00157245 */ /* 0x000fe20000201400 */
[----:B------:R-:W-:Y:S01]  /*1220*/  FFMA.FTZ R14, R18, R15, R27 ;  /* 0x0000000f120e7223 */ /* 0x000fe2000001001b */
[-C--:B------:R-:W-:Y:S01]  /*1230*/  FMUL.FTZ R29, R5, R24.reuse ;  /* 0x00000018051d7220 */ /* 0x080fe20000410000 */
[----:B------:R0:W-:Y:S04]  /*1240*/  STL.64 [R19], R12 ;  /* 0x0000000c13007387 */ /* 0x0001e80000100a00 */
[----:B------:R-:W4:Y:S01]  /*1250*/  LDG.E R27, desc[UR6][R22.64+0x28] ;  /* 0x00002806161b7981 */ /* 0x000f22000c1e1900 */
[-C--:B0-----:R-:W-:Y:S01]  /*1260*/  FMUL.FTZ R12, R8, R24.reuse ;  /* 0x00000018080c7220 */ /* 0x081fe20000410000 */
[----:B------:R-:W-:-:S02]  /*1270*/  FMUL.FTZ R13, R11, R24 ;  /* 0x000000180b0d7220 */ /* 0x000fc40000410000 */
[----:B------:R-:W4:Y:S01]  /*1280*/  LDG.E R24, desc[UR6][R22.64+0x2c] ;  /* 0x00002c0616187981 */ /* 0x000f22000c1e1900 */
[-C--:B------:R-:W-:Y:S01]  /*1290*/  FFMA.FTZ R29, R4, R21.reuse, R29 ;  /* 0x00000015041d7223 */ /* 0x080fe2000001001d */
[-C--:B------:R-:W-:Y:S01]  /*12a0*/  FFMA.FTZ R12, R7, R21.reuse, R12 ;  /* 0x00000015070c7223 */ /* 0x080fe2000001000c */
[----:B------:R-:W-:Y:S02]  /*12b0*/  FFMA.FTZ R13, R10, R21, R13 ;  /* 0x000000150a0d7223 */ /* 0x000fe4000001000d */
[----:B------:R-:W4:Y:S01]  /*12c0*/  LDG.E R21, desc[UR6][R22.64+0x24] ;  /* 0x0000240616157981 */ /* 0x000f22000c1e1900 */
[----:B------:R-:W-:-:S05]  /*12d0*/  I2FP.F32.S32 R25, R25 ;  /* 0x0000001900197245 */ /* 0x000fca0000201400 */
[-C--:B------:R-:W-:Y:S01]  /*12e0*/  FFMA.FTZ R15, R6, R25.reuse, R29 ;  /* 0x00000019060f7223 */ /* 0x080fe2000001001d */
[-C--:B------:R-:W-:Y:S01]  /*12f0*/  FFMA.FTZ R12, R9, R25.reuse, R12 ;  /* 0x00000019090c7223 */ /* 0x080fe2000001000c */
[----:B------:R-:W-:-:S03]  /*1300*/  FFMA.FTZ R13, R18, R25, R13 ;  /* 0x00000019120d7223 */ /* 0x000fc6000001000d */
[----:B------:R0:W-:Y:S01]  /*1310*/  STL.64 [R19+0x8], R14 ;  /* 0x0000080e13007387 */ /* 0x0001e20000100a00 */
[----:B------:R-:W-:-:S03]  /*1320*/  I2FP.F32.S32 R25, R26 ;  /* 0x0000001a00197245 */ /* 0x000fc60000201400 */
[----:B------:R1:W-:Y:S01]  /*1330*/  STL.64 [R19+0x10], R12 ;  /* 0x0000100c13007387 */ /* 0x0003e20000100a00 */
[----:B--2---:R-:W-:Y:S02]  /*1340*/  I2FP.F32.S32 R17, R17 ;  /* 0x0000001100117245 */ /* 0x004fe40000201400 */
[----:B---3--:R-:W-:-:S05]  /*1350*/  I2FP.F32.S32 R16, R16 ;  /* 0x0000001000107245 */ /* 0x008fca0000201400 */
[-C--:B0-----:R-:W-:Y:S01]  /*1360*/  FMUL.FTZ R15, R5, R16.reuse ;  /* 0x00000010050f7220 */ /* 0x081fe20000410000 */
[-C--:B------:R-:W-:Y:S01]  /*1370*/  FMUL.FTZ R14, R8, R16.reuse ;  /* 0x00000010080e7220 */ /* 0x080fe20000410000 */
[----:B------:R-:W-:Y:S02]  /*1380*/  FMUL.FTZ R29, R11, R16 ;  /* 0x000000100b1d7220 */ /* 0x000fe40000410000 */
[----:B------:R-:W2:Y:S01]  /*1390*/  LDG.E R16, desc[UR6][R22.64+0x34] ;  /* 0x0000340616107981 */ /* 0x000ea2000c1e1900 */
[-C--:B------:R-:W-:Y:S01]  /*13a0*/  FFMA.FTZ R15, R4, R17.reuse, R15 ;  /* 0x00000011040f7223 */ /* 0x080fe2000001000f */
[-C--:B------:R-:W-:Y:S01]  /*13b0*/  FFMA.FTZ R26, R7, R17.reuse, R14 ;  /* 0x00000011071a7223 */ /* 0x080fe2000001000e */
[----:B------:R-:W-:Y:S02]  /*13c0*/  FFMA.FTZ R29, R10, R17, R29 ;  /* 0x000000110a1d7223 */ /* 0x000fe4000001001d */
[----:B------:R-:W3:Y:S01]  /*13d0*/  LDG.E R17, desc[UR6][R22.64+0x30] ;  /* 0x0000300616117981 */ /* 0x000ee2000c1e1900 */
[-C--:B------:R-:W-:Y:S01]  /*13e0*/  FFMA.FTZ R14, R6, R25.reuse, R15 ;  /* 0x00000019060e7223 */ /* 0x080fe2000001000f */
[-C--:B------:R-:W-:Y:S01]  /*13f0*/  FFMA.FTZ R15, R9, R25.reuse, R26 ;  /* 0x00000019090f7223 */ /* 0x080fe2000001001a */
[----:B-1----:R-:W-:Y:S01]  /*1400*/  FFMA.FTZ R12, R18, R25, R29 ;  /* 0x00000019120c7223 */ /* 0x002fe2000001001d */
[----:B----4-:R-:W-:Y:S01]  /*1410*/  I2FP.F32.S32 R26, R27 ;  /* 0x0000001b001a7245 */ /* 0x010fe20000201400 */
[----:B------:R-:W4:Y:S01]  /*1420*/  LDG.E R25, desc[UR6][R22.64+0x38] ;  /* 0x0000380616197981 */ /* 0x000f22000c1e1900 */
[----:B------:R-:W-:-:S03]  /*1430*/  I2FP.F32.S32 R27, R24 ;  /* 0x00000018001b7245 */ /* 0x000fc60000201400 */
[----:B------:R-:W4:Y:S01]  /*1440*/  LDG.E R24, desc[UR6][R22.64+0x3c] ;  /* 0x00003c0616187981 */ /* 0x000f22000c1e1900 */
[----:B------:R-:W-:-:S03]  /*1450*/  FMUL.FTZ R13, R5, R26 ;  /* 0x0000001a050d7220 */ /* 0x000fc60000410000 */
[----:B------:R0:W-:Y:S01]  /*1460*/  STL.64 [R19+0x18], R14 ;  /* 0x0000180e13007387 */ /* 0x0001e20000100a00 */
[----:B------:R-:W-:Y:S01]  /*1470*/  I2FP.F32.S32 R21, R21 ;  /* 0x0000001500157245 */ /* 0x000fe20000201400 */
[-C--:B0-----:R-:W-:Y:S01]  /*1480*/  FMUL.FTZ R14, R8, R26.reuse ;  /* 0x0000001a080e7220 */ /* 0x081fe20000410000 */
[----:B------:R-:W-:Y:S02]  /*1490*/  FMUL.FTZ R15, R11, R26 ;  /* 0x0000001a0b0f7220 */ /* 0x000fe40000410000 */
[----:B------:R-:W4:Y:S01]  /*14a0*/  LDG.E R26, desc[UR6][R22.64+0x40] ;  /* 0x00004006161a7981 */ /* 0x000f22000c1e1900 */
[-C--:B------:R-:W-:Y:S01]  /*14b0*/  FFMA.FTZ R13, R4, R21.reuse, R13 ;  /* 0x00000015040d7223 */ /* 0x080fe2000001000d */
[-C--:B------:R-:W-:Y:S01]  /*14c0*/  FFMA.FTZ R14, R7, R21.reuse, R14 ;  /* 0x00000015070e7223 */ /* 0x080fe2000001000e */
[----:B------:R-:W-:Y:S02]  /*14d0*/  FFMA.FTZ R15, R10, R21, R15 ;  /* 0x000000150a0f7223 */ /* 0x000fe4000001000f */
[----:B------:R-:W4:Y:S01]  /*14e0*/  LDG.E R21, desc[UR6][R22.64+0x44] ;  /* 0x0000440616157981 */ /* 0x000f22000c1e1900 */
[-C--:B------:R-:W-:Y:S01]  /*14f0*/  FFMA.FTZ R13, R6, R27.reuse, R13 ;  /* 0x0000001b060d7223 */ /* 0x080fe2000001000d */
[-C--:B------:R-:W-:Y:S01]  /*1500*/  FFMA.FTZ R14, R9, R27.reuse, R14 ;  /* 0x0000001b090e7223 */ /* 0x080fe2000001000e */
[----:B------:R-:W-:-:S03]  /*1510*/  FFMA.FTZ R15, R18, R27, R15 ;  /* 0x0000001b120f7223 */ /* 0x000fc6000001000f */
[----:B------:R0:W-:Y:S04]  /*1520*/  STL.64 [R19+0x20], R12 ;  /* 0x0000200c13007387 */ /* 0x0001e80000100a00 */
[----:B------:R1:W-:Y:S01]  /*1530*/  STL.64 [R19+0x28], R14 ;  /* 0x0000280e13007387 */ /* 0x0003e20000100a00 */
[----:B--2---:R-:W-:Y:S02]  /*1540*/  I2FP.F32.S32 R16, R16 ;  /* 0x0000001000107245 */ /* 0x004fe40000201400 */
[----:B---3--:R-:W-:-:S03]  /*1550*/  I2FP.F32.S32 R17, R17 ;  /* 0x0000001100117245 */ /* 0x008fc60000201400 */
[-C--:B0-----:R-:W-:Y:S01]  /*1560*/  FMUL.FTZ R13, R5, R16.reuse ;  /* 0x00000010050d7220 */ /* 0x081fe20000410000 */
[-C--:B------:R-:W-:Y:S01]  /*1570*/  FMUL.FTZ R12, R8, R16.reuse ;  /* 0x00000010080c7220 */ /* 0x080fe20000410000 */
[----:B------:R-:W-:Y:S02]  /*1580*/  FMUL.FTZ R27, R11, R16 ;  /* 0x000000100b1b7220 */ /* 0x000fe40000410000 */
[----:B------:R-:W2:Y:S01]  /*1590*/  LDG.E R16, desc[UR6][R22.64+0x4c] ;  /* 0x00004c0616107981 */ /* 0x000ea2000c1e1900 */
[----:B----4-:R-:W-:Y:S01]  /*15a0*/  I2FP.F32.S32 R25, R25 ;  /* 0x0000001900197245 */ /* 0x010fe20000201400 */
[-C--:B------:R-:W-:Y:S01]  /*15b0*/  FFMA.FTZ R13, R4, R17.reuse, R13 ;  /* 0x00000011040d7223 */ /* 0x080fe2000001000d */
[-C--:B------:R-:W-:Y:S01]  /*15c0*/  FFMA.FTZ R28, R7, R17.reuse, R12 ;  /* 0x00000011071c7223 */ /* 0x080fe2000001000c */
[----:B------:R-:W-:Y:S01]  /*15d0*/  FFMA.FTZ R27, R10, R17, R27 ;  /* 0x000000110a1b7223 */ /* 0x000fe2000001001b */
[----:B------:R-:W-:Y:S02]  /*15e0*/  I2FP.F32.S32 R17, R24 ;  /* 0x0000001800117245 */ /* 0x000fe40000201400 */
[----:B------:R-:W3:Y:S01]  /*15f0*/  LDG.E R24, desc[UR6][R22.64+0x48] ;  /* 0x0000480616187981 */ /* 0x000ee2000c1e1900 */
[-C--:B------:R-:W-:Y:S01]  /*1600*/  FFMA.FTZ R12, R6, R25.reuse, R13 ;  /* 0x00000019060c7223 */ /* 0x080fe2000001000d */
[-C--:B------:R-:W-:Y:S01]  /*1610*/  FFMA.FTZ R13, R9, R25.reuse, R28 ;  /* 0x00000019090d7223 */ /* 0x080fe2000001001c */
[----:B-1----:R-:W-:Y:S01]  /*1620*/  FFMA.FTZ R14, R18, R25, R27 ;  /* 0x00000019120e7223 */ /* 0x002fe2000001001b */
[----:B------:R-:W4:Y:S04]  /*1630*/  LDG.E R28, desc[UR6][R22.64+0x88] ;  /* 0x00008806161c7981 */ /* 0x000f28000c1e1900 */
[----:B------:R-:W4:Y:S04]  /*1640*/  LDG.E R25, desc[UR6][R22.64+0x50] ;  /* 0x0000500616197981 */ /* 0x000f28000c1e1900 */
[----:B------:R0:W-:Y:S01]  /*1650*/  STL.64 [R19+0x30], R12 ;  /* 0x0000300c13007387 */ /* 0x0001e20000100a00 */
[----:B------:R-:W-:-:S05]  /*1660*/  I2FP.F32.S32 R26, R26 ;  /* 0x0000001a001a7245 */ /* 0x000fca0000201400 */
[-C--:B------:R-:W-:Y:S01]  /*1670*/  FMUL.FTZ R15, R5, R26.reuse ;  /* 0x0000001a050f7220 */ /* 0x080fe20000410000 */
[-C--:B0-----:R-:W-:Y:S01]  /*1680*/  FMUL.FTZ R12, R8, R26.reuse ;  /* 0x0000001a080c7220 */ /* 0x081fe20000410000 */
[----:B------:R-:W-:Y:S02]  /*1690*/  FMUL.FTZ R13, R11, R26 ;  /* 0x0000001a0b0d7220 */ /* 0x000fe40000410000 */
[----:B------:R-:W4:Y:S01]  /*16a0*/  LDG.E R26, desc[UR6][R22.64+0x58] ;  /* 0x00005806161a7981 */ /* 0x000f22000c1e1900 */
[----:B------:R-:W-:-:S03]  /*16b0*/  I2FP.F32.S32 R27, R21 ;  /* 0x00000015001b7245 */ /* 0x000fc60000201400 */
        /* <DEDUP_REMOVED lines=10> */
[----:B--2---:R-:W-:-:S05]  /*1760*/  I2FP.F32.S32 R16, R16 ;  /* 0x0000001000107245 */ /* 0x004fca0000201400 */
[----:B0-----:R-:W-:Y:S01]  /*1770*/  FMUL.FTZ R15, R5, R16 ;  /* 0x00000010050f7220 */ /* 0x001fe20000410000 */
[----:B---3--:R-:W-:Y:S01]  /*1780*/  I2FP.F32.S32 R27, R24 ;  /* 0x00000018001b7245 */ /* 0x008fe20000201400 */
[-C--:B------:R-:W-:Y:S01]  /*1790*/  FMUL.FTZ R14, R8, R16.reuse ;  /* 0x00000010080e7220 */ /* 0x080fe20000410000 */
[----:B------:R-:W-:Y:S02]  /*17a0*/  FMUL.FTZ R29, R11, R16 ;  /* 0x000000100b1d7220 */ /* 0x000fe40000410000 */
[----:B------:R-:W2:Y:S01]  /*17b0*/  LDG.E R16, desc[UR6][R22.64+0x64] ;  /* 0x0000640616107981 */ /* 0x000ea2000c1e1900 */
[-C--:B------:R-:W-:Y:S01]  /*17c0*/  FFMA.FTZ R15, R4, R27.reuse, R15 ;  /* 0x0000001b040f7223 */ /* 0x080fe2000001000f */
[----:B------:R-:W-:Y:S01]  /*17d0*/  FFMA.FTZ R24, R7, R27, R14 ;  /* 0x0000001b07187223 */ /* 0x000fe2000001000e */
[----:B----4-:R-:W-:Y:S01]  /*17e0*/  I2FP.F32.S32 R25, R25 ;  /* 0x0000001900197245 */ /* 0x010fe20000201400 */
[----:B------:R-:W-:-:S04]  /*17f0*/  FFMA.FTZ R29, R10, R27, R29 ;  /* 0x0000001b0a1d7223 */ /* 0x000fc8000001001d */
[-C--:B------:R-:W-:Y:S01]  /*1800*/  FFMA.FTZ R14, R6, R25.reuse, R15 ;  /* 0x00000019060e7223 */ /* 0x080fe2000001000f */
[-C--:B------:R-:W-:Y:S01]  /*1810*/  FFMA.FTZ R15, R9, R25.reuse, R24 ;  /* 0x00000019090f7223 */ /* 0x080fe20000010018 */
[----:B-1----:R-:W-:Y:S01]  /*1820*/  FFMA.FTZ R12, R18, R25, R29 ;  /* 0x00000019120c7223 */ /* 0x002fe2000001001d */
[----:B------:R-:W3:Y:S04]  /*1830*/  LDG.E R24, desc[UR6][R22.64+0x68] ;  /* 0x0000680616187981 */ /* 0x000ee8000c1e1900 */
[----:B------:R0:W-:Y:S01]  /*1840*/  STL.64 [R19+0x48], R14 ;  /* 0x0000480e13007387 */ /* 0x0001e20000100a00 */
[----:B------:R-:W-:Y:S02]  /*1850*/  I2FP.F32.S32 R26, R26 ;  /* 0x0000001a001a7245 */ /* 0x000fe40000201400 */
[----:B------:R-:W-:-:S03]  /*1860*/  I2FP.F32.S32 R25, R21 ;  /* 0x0000001500197245 */ /* 0x000fc60000201400 */
[-C--:B------:R-:W-:Y:S01]  /*1870*/  FMUL.FTZ R13, R5, R26.reuse ;  /* 0x0000001a050d7220 */ /* 0x080fe20000410000 */
[-C--:B0-----:R-:W-:Y:S01]  /*1880*/  FMUL.FTZ R14, R8, R26.reuse ;  /* 0x0000001a080e7220 */ /* 0x081fe20000410000 */
[----:B------:R-:W-:Y:S01]  /*1890*/  FMUL.FTZ R15, R11, R26 ;  /* 0x0000001a0b0f7220 */ /* 0x000fe20000410000 */
[----:B------:R-:W4:Y:S01]  /*18a0*/  LDG.E R21, desc[UR6][R22.64+0x60] ;  /* 0x0000600616157981 */ /* 0x000f22000c1e1900 */
[----:B------:R-:W-:-:S03]  /*18b0*/  FFMA.FTZ R13, R4, R25, R13 ;  /* 0x00000019040d7223 */ /* 0x000fc6000001000d */
[----:B------:R-:W3:Y:S01]  /*18c0*/  LDG.E R26, desc[UR6][R22.64+0x70] ;  /* 0x00007006161a7981 */ /* 0x000ee2000c1e1900 */
[-C--:B------:R-:W-:Y:S01]  /*18d0*/  FFMA.FTZ R14, R7, R25.reuse, R14 ;  /* 0x00000019070e7223 */ /* 0x080fe2000001000e */
[----:B------:R-:W-:Y:S02]  /*18e0*/  FFMA.FTZ R15, R10, R25, R15 ;  /* 0x000000190a0f7223 */ /* 0x000fe4000001000f */
[----:B------:R-:W3:Y:S01]  /*18f0*/  LDG.E R25, desc[UR6][R22.64+0x6c] ;  /* 0x00006c0616197981 */ /* 0x000ee2000c1e1900 */
[----:B------:R-:W-:-:S03]  /*1900*/  I2FP.F32.S32 R27, R17 ;  /* 0x00000011001b7245 */ /* 0x000fc60000201400 */
[----:B------:R-:W3:Y:S02]  /*1910*/  LDG.E R17, desc[UR6][R22.64+0x74] ;  /* 0x0000740616117981 */ /* 0x000ee4000c1e1900 */
[-C--:B------:R-:W-:Y:S01]  /*1920*/  FFMA.FTZ R13, R6, R27.reuse, R13 ;  /* 0x0000001b060d7223 */ /* 0x080fe2000001000d */
[-C--:B------:R-:W-:Y:S01]  /*1930*/  FFMA.FTZ R14, R9, R27.reuse, R14 ;  /* 0x0000001b090e7223 */ /* 0x080fe2000001000e */
[----:B------:R-:W-:-:S03]  /*1940*/  FFMA.FTZ R15, R18, R27, R15 ;  /* 0x0000001b120f7223 */ /* 0x000fc6000001000f */
[----:B------:R0:W-:Y:S04]  /*1950*/  STL.64 [R19+0x50], R12 ;  /* 0x0000500c13007387 */ /* 0x0001e80000100a00 */
[----:B------:R1:W-:Y:S01]  /*1960*/  STL.64 [R19+0x58], R14 ;  /* 0x0000580e13007387 */ /* 0x0003e20000100a00 */
[----:B--2---:R-:W-:-:S05]  /*1970*/  I2FP.F32.S32 R16, R16 ;  /* 0x0000001000107245 */ /* 0x004fca0000201400 */
[-C--:B0-----:R-:W-:Y:S01]  /*1980*/  FMUL.FTZ R13, R5, R16.reuse ;  /* 0x00000010050d7220 */ /* 0x081fe20000410000 */
[-C--:B------:R-:W-:Y:S01]  /*1990*/  FMUL.FTZ R12, R8, R16.reuse ;  /* 0x00000010080c7220 */ /* 0x080fe20000410000 */
[----:B-1----:R-:W-:Y:S02]  /*19a0*/  FMUL.FTZ R15, R11, R16 ;  /* 0x000000100b0f7220 */ /* 0x002fe40000410000 */
[----:B------:R-:W2:Y:S01]  /*19b0*/  LDG.E R16, desc[UR6][R22.64+0x7c] ;  /* 0x00007c0616107981 */ /* 0x000ea2000c1e1900 */
[----:B----4-:R-:W-:Y:S02]  /*19c0*/  I2FP.F32.S32 R27, R21 ;  /* 0x00000015001b7245 */ /* 0x010fe40000201400 */
[----:B---3--:R-:W-:-:S03]  /*19d0*/  I2FP.F32.S32 R26, R26 ;  /* 0x0000001a001a7245 */ /* 0x008fc60000201400 */
[----:B------:R-:W-:Y:S01]  /*19e0*/  FFMA.FTZ R13, R4, R27, R13 ;  /* 0x0000001b040d7223 */ /* 0x000fe2000001000d */
[----:B------:R-:W-:Y:S02]  /*19f0*/  I2FP.F32.S32 R21, R24 ;  /* 0x0000001800157245 */ /* 0x000fe40000201400 */
[----:B------:R-:W-:Y:S01]  /*1a00*/  I2FP.F32.S32 R29, R25 ;  /* 0x00000019001d7245 */ /* 0x000fe20000201400 */
[----:B------:R-:W-:Y:S01]  /*1a10*/  FMUL.FTZ R14, R5, R26 ;  /* 0x0000001a050e7220 */ /* 0x000fe20000410000 */
[-C--:B------:R-:W-:Y:S01]  /*1a20*/  FFMA.FTZ R24, R7, R27.reuse, R12 ;  /* 0x0000001b07187223 */ /* 0x080fe2000001000c */
[----:B------:R-:W-:Y:S01]  /*1a30*/  FFMA.FTZ R15, R10, R27, R15 ;  /* 0x0000001b0a0f7223 */ /* 0x000fe2000001000f */
[----:B------:R-:W-:Y:S01]  /*1a40*/  I2FP.F32.S32 R25, R17 ;  /* 0x0000001100197245 */ /* 0x000fe20000201400 */
[----:B------:R-:W3:Y:S01]  /*1a50*/  LDG.E R27, desc[UR6][R22.64+0x78] ;  /* 0x00007806161b7981 */ /* 0x000ee2000c1e1900 */
[----:B------:R-:W-:Y:S01]  /*1a60*/  FFMA.FTZ R17, R4, R29, R14 ;  /* 0x0000001d04117223 */ /* 0x000fe2000001000e */
[-C--:B------:R-:W-:Y:S01]  /*1a70*/  FFMA.FTZ R12, R6, R21.reuse, R13 ;  /* 0x00000015060c7223 */ /* 0x080fe2000001000d */
[-C--:B------:R-:W-:Y:S01]  /*1a80*/  FFMA.FTZ R13, R9, R21.reuse, R24 ;  /* 0x00000015090d7223 */ /* 0x080fe20000010018 */
[----:B------:R-:W-:Y:S01]  /*1a90*/  FFMA.FTZ R14, R18, R21, R15 ;  /* 0x00000015120e7223 */ /* 0x000fe2000001000f */
[----:B------:R-:W4:Y:S01]  /*1aa0*/  LDG.E R24, desc[UR6][R22.64+0x84] ;  /* 0x0000840616187981 */ /* 0x000f22000c1e1900 */
[----:B------:R-:W-:-:S03]  /*1ab0*/  FFMA.FTZ R15, R6, R25, R17 ;  /* 0x00000019060f7223 */ /* 0x000fc60000010011 */
[----:B------:R-:W4:Y:S04]  /*1ac0*/  LDG.E R17, desc[UR6][R22.64+0x80] ;  /* 0x0000800616117981 */ /* 0x000f28000c1e1900 */
[----:B------:R0:W4:Y:S04]  /*1ad0*/  LDG.E R21, desc[UR6][R22.64+0x8c] ;  /* 0x00008c0616157981 */ /* 0x000128000c1e1900 */
[----:B------:R1:W-:Y:S01]  /*1ae0*/  STL.64 [R19+0x60], R12 ;  /* 0x0000600c13007387 */ /* 0x0003e20000100a00 */
[----:B------:R-:W-:-:S03]  /*1af0*/  I2FP.F32.S32 R28, R28 ;  /* 0x0000001c001c7245 */ /* 0x000fc60000201400 */
[----:B------:R-:W-:Y:S01]  /*1b00*/  STL.64 [R19+0x68], R14 ;  /* 0x0000680e13007387 */ /* 0x000fe20000100a00 */
[-C--:B-1----:R-:W-:Y:S01]  /*1b10*/  FMUL.FTZ R12, R8, R26.reuse ;  /* 0x0000001a080c7220 */ /* 0x082fe20000410000 */
[----:B------:R-:W-:-:S03]  /*1b20*/  FMUL.FTZ R13, R11, R26 ;  /* 0x0000001a0b0d7220 */ /* 0x000fc60000410000 */
[-C--:B------:R-:W-:Y:S01]  /*1b30*/  FFMA.FTZ R12, R7, R29.reuse, R12 ;  /* 0x0000001d070c7223 */ /* 0x080fe2000001000c */
[----:B------:R-:W-:-:S03]  /*1b40*/  FFMA.FTZ R13, R10, R29, R13 ;  /* 0x0000001d0a0d7223 */ /* 0x000fc6000001000d */
[-C--:B------:R-:W-:Y:S01]  /*1b50*/  FFMA.FTZ R12, R9, R25.reuse, R12 ;  /* 0x00000019090c7223 */ /* 0x080fe2000001000c */
[----:B------:R-:W-:Y:S01]  /*1b60*/  FFMA.FTZ R13, R18, R25, R13 ;  /* 0x00000019120d7223 */ /* 0x000fe2000001000d */
[----:B------:R-:W-:-:S04]  /*1b70*/  UIADD3 UR4, UPT, UPT, UR4, 0x24, URZ ;  /* 0x0000002404047890 */ /* 0x000fc8000fffe0ff */
[----:B------:R1:W-:Y:S01]  /*1b80*/  STL.64 [R19+0x70], R12 ;  /* 0x0000700c13007387 */ /* 0x0003e20000100a00 */
[----:B------:R-:W-:Y:S01]  /*1b90*/  UISETP.NE.AND UP0, UPT, UR4, 0x120, UPT ;  /* 0x000001200400788c */ /* 0x000fe2000bf05270 */
[----:B0-----:R-:W-:Y:S01]  /*1ba0*/  IADD3 R22, P0, PT, R22, 0x90, RZ ;  /* 0x0000009016167810 */ /* 0x001fe20007f1e0ff */
[----:B-1----:R-:W-:-:S03]  /*1bb0*/  FMUL.FTZ R13, R11, R28 ;  /* 0x0000001c0b0d7220 */ /* 0x002fc60000410000 */
[----:B------:R-:W-:Y:S02]  /*1bc0*/  IADD3.X R23, PT, PT, RZ, R23, RZ, P0, !PT ;  /* 0x00000017ff177210 */ /* 0x000fe400007fe4ff */
[----:B--2---:R-:W-:-:S05]  /*1bd0*/  I2FP.F32.S32 R16, R16 ;  /* 0x0000001000107245 */ /* 0x004fca0000201400 */
[-C--:B------:R-:W-:Y:S01]  /*1be0*/  FMUL.FTZ R29, R5, R16.reuse ;  /* 0x00000010051d7220 */ /* 0x080fe20000410000 */
[CC--:B------:R-:W-:Y:S01]  /*1bf0*/  FMUL.FTZ R14, R8.reuse, R16.reuse ;  /* 0x00000010080e7220 */ /* 0x0c0fe20000410000 */
[----:B------:R-:W-:Y:S01]  /*1c00*/  FMUL.FTZ R15, R11, R16 ;  /* 0x000000100b0f7220 */ /* 0x000fe20000410000 */
[----:B------:R-:W-:Y:S01]  /*1c10*/  FMUL.FTZ R16, R8, R28 ;  /* 0x0000001c08107220 */ /* 0x000fe20000410000 */
[----:B---3--:R-:W-:-:S05]  /*1c20*/  I2FP.F32.S32 R27, R27 ;  /* 0x0000001b001b7245 */ /* 0x008fca0000201400 */
[-C--:B------:R-:W-:Y:S01]  /*1c30*/  FFMA.FTZ R29, R4, R27.reuse, R29 ;  /* 0x0000001b041d7223 */ /* 0x080fe2000001001d */
[-C--:B------:R-:W-:Y:S01]  /*1c40*/  FFMA.FTZ R14, R7, R27.reuse, R14 ;  /* 0x0000001b070e7223 */ /* 0x080fe2000001000e */
[----:B------:R-:W-:Y:S01]  /*1c50*/  FFMA.FTZ R15, R10, R27, R15 ;  /* 0x0000001b0a0f7223 */ /* 0x000fe2000001000f */
[----:B----4-:R-:W-:Y:S01]  /*1c60*/  I2FP.F32.S32 R25, R24 ;  /* 0x0000001800197245 */ /* 0x010fe20000201400 */
[----:B------:R-:W-:Y:S01]  /*1c70*/  FMUL.FTZ R27, R5, R28 ;  /* 0x0000001c051b7220 */ /* 0x000fe20000410000 */
[----:B------:R-:W-:-:S03]  /*1c80*/  I2FP.F32.S32 R17, R17 ;  /* 0x0000001100117245 */ /* 0x000fc60000201400 */
[-C--:B------:R-:W-:Y:S01]  /*1c90*/  FFMA.FTZ R27, R4, R25.reuse, R27 ;  /* 0x00000019041b7223 */ /* 0x080fe2000001001b */
[----:B------:R-:W-:Y:S01]  /*1ca0*/  FFMA.FTZ R16, R7, R25, R16 ;  /* 0x0000001907107223 */ /* 0x000fe20000010010 */
[----:B------:R-:W-:Y:S01]  /*1cb0*/  I2FP.F32.S32 R24, R21 ;  /* 0x0000001500187245 */ /* 0x000fe20000201400 */
[----:B------:R-:W-:Y:S01]  /*1cc0*/  FFMA.FTZ R25, R10, R25, R13 ;  /* 0x000000190a197223 */ /* 0x000fe2000001000d */
[CC--:B------:R-:W-:Y:S01]  /*1cd0*/  FFMA.FTZ R13, R9.reuse, R17.reuse, R14 ;  /* 0x00000011090d7223 */ /* 0x0c0fe2000001000e */
[-C--:B------:R-:W-:Y:S01]  /*1ce0*/  FFMA.FTZ R12, R6, R17.reuse, R29 ;  /* 0x00000011060c7223 */ /* 0x080fe2000001001d */
[----:B------:R-:W-:Y:S01]  /*1cf0*/  FFMA.FTZ R14, R18, R17, R15 ;  /* 0x00000011120e7223 */ /* 0x000fe2000001000f */
[-C--:B------:R-:W-:Y:S01]  /*1d00*/  FFMA.FTZ R15, R6, R24.reuse, R27 ;  /* 0x00000018060f7223 */ /* 0x080fe2000001001b */
[-C--:B------:R-:W-:Y:S01]  /*1d10*/  FFMA.FTZ R16, R9, R24.reuse, R16 ;  /* 0x0000001809107223 */ /* 0x080fe20000010010 */
[----:B------:R-:W-:Y:S01]  /*1d20*/  FFMA.FTZ R17, R18, R24, R25 ;  /* 0x0000001812117223 */ /* 0x000fe20000010019 */
[----:B------:R-:W-:Y:S04]  /*1d30*/  STL.64 [R19+0x78], R12 ;  /* 0x0000780c13007387 */ /* 0x000fe80000100a00 */
[----:B------:R-:W-:Y:S04]  /*1d40*/  STL.64 [R19+0x80], R14 ;  /* 0x0000800e13007387 */ /* 0x000fe80000100a00 */
[----:B------:R0:W-:Y:S02]  /*1d50*/  STL.64 [R19+0x88], R16 ;  /* 0x0000881013007387 */ /* 0x0001e40000100a00 */
[----:B0-----:R-:W-:Y:S01]  /*1d60*/  IADD3 R19, PT, PT, R19, 0x90, RZ ;  /* 0x0000009013137810 */ /* 0x001fe20007ffe0ff */
[----:B------:R-:W-:Y:S06]  /*1d70*/  BRA.U UP0, `(.L_x_2) ;  /* 0xfffffff100d07547 */ /* 0x000fec000b83ffff */
[----:B------:R-:W0:Y:S01]  /*1d80*/  LDC.64 R12, c[0x0][0x380] ;  /* 0x0000e000ff0c7b82 */ /* 0x000e220000000a00 */
[----:B------:R-:W1:Y:S01]  /*1d90*/  LDCU UR4, c[0x0][0x3b8] ;  /* 0x00007700ff0477ac */ /* 0x000e620008000800 */
[----:B------:R-:W-:Y:S02]  /*1da0*/  SGXT R5, R20, 0x18 ;  /* 0x000000181405781a */ /* 0x000fe40000000200 */
[----:B------:R-:W-:-:S03]  /*1db0*/  MOV R8, R1 ;  /* 0x0000000100087202 */ /* 0x000fc60000000f00 */
[----:B------:R-:W-:Y:S01]  /*1dc0*/  IMAD R5, R5, 0x60, RZ ;  /* 0x0000006005057824 */ /* 0x000fe200078e02ff */
[----:B------:R-:W2:Y:S01]  /*1dd0*/  LDC R7, c[0x0][0x3bc] ;  /* 0x0000ef00ff077b82 */ /* 0x000ea20000000800 */
[----:B-1----:R-:W-:Y:S01]  /*1de0*/  MOV R6, UR4 ;  /* 0x0000000400067c02 */ /* 0x002fe20008000f00 */
[----:B------:R-:W-:Y:S01]  /*1df0*/  UMOV UR4, URZ ;  /* 0x000000ff00047c82 */ /* 0x000fe20008000000 */
[----:B0-----:R-:W-:-:S05]  /*1e00*/  IMAD.WIDE R12, R5, 0x4, R12 ;  /* 0x00000004050c7825 */ /* 0x001fca00078e020c */
[----:B------:R-:W-:-:S07]  /*1e10*/  MOV R17, R13 ;  /* 0x0000000d00117202 */ /* 0x000fce0000000f00 */
.L_x_3:
[----:B-12---:R-:W2:Y:S04]  /*1e20*/  LDG.E R4, desc[UR6][R6.64] ;  /* 0x0000000606047981 */ /* 0x006ea8000c1e1900 */
[----:B------:R-:W3:Y:S01]  /*1e30*/  LDL.64 R10, [R8+0x8] ;  /* 0x00000800080a7983 */ /* 0x000ee20000100a00 */
[----:B--2---:R-:W-:-:S03]  /*1e40*/  IMAD R9, R4, 0xc, R3 ;  /* 0x0000000c04097824 */ /* 0x004fc600078e0203 */
[----:B------:R-:W2:Y:S04]  /*1e50*/  LDL.64 R4, [R8] ;  /* 0x0000000008047983 */ /* 0x000ea80000100a00 */
[----:B------:R-:W2:Y:S04]  /*1e60*/  LDL R13, [R9] ;  /* 0x00000000090d7983 */ /* 0x000ea80000100800 */
[----:B------:R-:W4:Y:S04]  /*1e70*/  LDL R15, [R9+0x4] ;  /* 0x00000400090f7983 */ /* 0x000f280000100800 */
[----:B------:R-:W3:Y:S01]  /*1e80*/  LDL R14, [R9+0x8] ;  /* 0x00000800090e7983 */ /* 0x000ee20000100800 */
[----:B--2---:R-:W-:-:S04]  /*1e90*/  FMUL.FTZ R4, R4, R13 ;  /* 0x0000000d04047220 */ /* 0x004fc80000410000 */
[----:B----4-:R-:W-:-:S04]  /*1ea0*/  FFMA.FTZ R5, R15, R5, R4 ;  /* 0x000000050f057223 */ /* 0x010fc80000010004 */
[----:B---3--:R-:W-:-:S05]  /*1eb0*/  FFMA.FTZ R5, R14, R10, R5 ;  /* 0x0000000a0e057223 */ /* 0x008fca0000010005 */
[----:B------:R-:W-:-:S04]  /*1ec0*/  FSETP.LT.FTZ.AND P0, PT, R5, RZ, PT ;  /* 0x000000ff0500720b */ /* 0x000fc80003f11000 */
[----:B------:R-:W-:Y:S02]  /*1ed0*/  SEL R4, RZ, 0xffffffff, !P0 ;  /* 0xffffffffff047807 */ /* 0x000fe40004000000 */
[----:B------:R-:W-:Y:S02]  /*1ee0*/  MOV R5, R17 ;  /* 0x0000001100057202 */ /* 0x000fe40000000f00 */
[----:B------:R-:W-:Y:S02]  /*1ef0*/  IADD3 R15, PT, PT, -R4, RZ, RZ ;  /* 0x000000ff040f7210 */ /* 0x000fe40007ffe1ff */
[----:B------:R-:W-:Y:S02]  /*1f00*/  MOV R4, R12 ;  /* 0x0000000c00047202 */ /* 0x000fe40000000f00 */
[----:B------:R-:W2:Y:S04]  /*1f10*/  LDL.64 R12, [R8+0x10] ;  /* 0x00001000080c7983 */ /* 0x000ea80000100a00 */
[----:B------:R0:W-:Y:S04]  /*1f20*/  STG.E desc[UR6][R4.64], R15 ;  /* 0x0000000f04007986 */ /* 0x0001e8000c101906 */
[----:B------:R-:W3:Y:S02]  /*1f30*/  LDG.E R10, desc[UR6][R6.64+0xc] ;  /* 0x00000c06060a7981 */ /* 0x000ee4000c1e1900 */
[----:B---3--:R-:W-:-:S05]  /*1f40*/  IMAD R10, R10, 0xc, R3 ;  /* 0x0000000c0a0a7824 */ /* 0x008fca00078e0203 */
[----:B------:R-:W3:Y:S04]  /*1f50*/  LDL R14, [R10] ;  /* 0x000000000a0e7983 */ /* 0x000ee80000100800 */
[----:B------:R-:W2:Y:S04]  /*1f60*/  LDL R16, [R10+0x4] ;  /* 0x000004000a107983 */ /* 0x000ea80000100800 */
[----:B------:R-:W4:Y:S01]  /*1f70*/  LDL R9, [R10+0x8] ;  /* 0x000008000a097983 */ /* 0x000f220000100800 */
[----:B---3--:R-:W-:-:S03]  /*1f80*/  FMUL.FTZ R11, R14, R11 ;  /* 0x0000000b0e0b7220 */ /* 0x008fc60000410000 */
[----:B0-----:R-:W3:Y:S01]  /*1f90*/  LDL.64 R14, [R8+0x18] ;  /* 0x00001800080e7983 */ /* 0x001ee20000100a00 */
[----:B--2---:R-:W-:-:S03]  /*1fa0*/  FFMA.FTZ R12, R16, R12, R11 ;  /* 0x0000000c100c7223 */ /* 0x004fc6000001000b */
[----:B------:R-:W2:Y:S01]  /*1fb0*/  LDL.64 R10, [R8+0x20] ;  /* 0x00002000080a7983 */ /* 0x000ea20000100a00 */
[----:B----4-:R-:W-:-:S05]  /*1fc0*/  FFMA.FTZ R9, R9, R13, R12 ;  /* 0x0000000d09097223 */ /* 0x010fca000001000c */
[----:B------:R-:W-:-:S04]  /*1fd0*/  FSETP.LT.FTZ.AND P0, PT, R9, RZ, PT ;  /* 0x000000ff0900720b */ /* 0x000fc80003f11000 */
[----:B------:R-:W-:-:S04]  /*1fe0*/  SEL R9, RZ, 0xffffffff, !P0 ;  /* 0xffffffffff097807 */ /* 0x000fc80004000000 */
[----:B------:R-:W-:-:S05]  /*1ff0*/  IADD3 R17, PT, PT, -R9, RZ, RZ ;  /* 0x000000ff09117210 */ /* 0x000fca0007ffe1ff */
[----:B------:R-:W-:Y:S04]  /*2000*/  STG.E desc[UR6][R4.64+0x4], R17 ;  /* 0x0000041104007986 */ /* 0x000fe8000c101906 */
[----:B------:R-:W4:Y:S02]  /*2010*/  LDG.E R12, desc[UR6][R6.64+0x18] ;  /* 0x00001806060c7981 */ /* 0x000f24000c1e1900 */
[----:B----4-:R-:W-:-:S05]  /*2020*/  IMAD R12, R12, 0xc, R3 ;  /* 0x0000000c0c0c7824 */ /* 0x010fca00078e0203 */
[----:B------:R-:W3:Y:S04]  /*2030*/  LDL R9, [R12] ;  /* 0x000000000c097983 */ /* 0x000ee80000100800 */
[----:B------:R-:W4:Y:S04]  /*2040*/  LDL R13, [R12+0x4] ;  /* 0x000004000c0d7983 */ /* 0x000f280000100800 */
[----:B------:R-:W2:Y:S01]  /*2050*/  LDL R16, [R12+0x8] ;  /* 0x000008000c107983 */ /* 0x000ea20000100800 */
[----:B---3--:R-:W-:-:S04]  /*2060*/  FMUL.FTZ R14, R14, R9 ;  /* 0x000000090e0e7220 */ /* 0x008fc80000410000 */
[----:B----4-:R-:W-:-:S04]  /*2070*/  FFMA.FTZ R13, R13, R15, R14 ;  /* 0x0000000f0d0d7223 */ /* 0x010fc8000001000e */
[----:B--2---:R-:W-:Y:S02]  /*2080*/  FFMA.FTZ R10, R16, R10, R13 ;  /* 0x0000000a100a7223 */ /* 0x004fe4000001000d */
[----:B------:R-:W2:Y:S03]  /*2090*/  LDL.64 R12, [R8+0x28] ;  /* 0x00002800080c7983 */ /* 0x000ea60000100a00 */
[----:B------:R-:W-:-:S04]  /*20a0*/  FSETP.LT.FTZ.AND P0, PT, R10, RZ, PT ;  /* 0x000000ff0a00720b */ /* 0x000fc80003f11000 */
[----:B------:R-:W-:-:S04]  /*20b0*/  SEL R9, RZ, 0xffffffff, !P0 ;  /* 0xffffffffff097807 */ /* 0x000fc80004000000 */
[----:B------:R-:W-:-:S05]  /*20c0*/  IADD3 R15, PT, PT, -R9, RZ, RZ ;  /* 0x000000ff090f7210 */ /* 0x000fca0007ffe1ff */
        /* <DEDUP_REMOVED lines=89> */
[----:B--2---:R-:W-:-:S04]  /*2660*/  FFMA.FTZ R12, R16, R12, R11 ;  /* 0x0000000c100c7223 */ /* 0x004fc8000001000b */
[----:B----4-:R-:W-:-:S05]  /*2670*/  FFMA.FTZ R9, R9, R13, R12 ;  /* 0x0000000d09097223 */ /* 0x010fca000001000c */
[----:B------:R-:W-:-:S04]  /*2680*/  FSETP.LT.FTZ.AND P0, PT, R9, RZ, PT ;  /* 0x000000ff0900720b */ /* 0x000fc80003f11000 */
[----:B------:R-:W-:-:S04]  /*2690*/  SEL R9, RZ, 0xffffffff, !P0 ;  /* 0xffffffffff097807 */ /* 0x000fc80004000000 */
[----:B------:R-:W-:-:S05]  /*26a0*/  IADD3 R19, PT, PT, -R9, RZ, RZ ;  /* 0x000000ff09137210 */ /* 0x000fca0007ffe1ff */
[----:B------:R-:W-:Y:S04]  /*26b0*/  STG.E desc[UR6][R4.64+0x24], R19 ;  /* 0x0000241304007986 */ /* 0x000fe8000c101906 */
[----:B------:R-:W2:Y:S02]  /*26c0*/  LDG.E R12, desc[UR6][R6.64+0x78] ;  /* 0x00007806060c7981 */ /* 0x000ea4000c1e1900 */
[----:B--2---:R-:W-:Y:S02]  /*26d0*/  IMAD R11, R12, 0xc, R3 ;  /* 0x0000000c0c0b7824 */ /* 0x004fe400078e0203 */
[----:B------:R-:W2:Y:S04]  /*26e0*/  LDL.64 R12, [R8+0x80] ;  /* 0x00008000080c7983 */ /* 0x000ea80000100a00 */
[----:B------:R-:W3:Y:S04]  /*26f0*/  LDL R9, [R11] ;  /* 0x000000000b097983 */ /* 0x000ee80000100800 */
[----:B------:R-:W4:Y:S04]  /*2700*/  LDL R17, [R11+0x4] ;  /* 0x000004000b117983 */ /* 0x000f280000100800 */
[----:B------:R-:W2:Y:S01]  /*2710*/  LDL R10, [R11+0x8] ;  /* 0x000008000b0a7983 */ /* 0x000ea20000100800 */
[----:B---3--:R-:W-:-:S04]  /*2720*/  FMUL.FTZ R14, R14, R9 ;  /* 0x000000090e0e7220 */ /* 0x008fc80000410000 */
[----:B----4-:R-:W-:-:S04]  /*2730*/  FFMA.FTZ R15, R17, R15, R14 ;  /* 0x0000000f110f7223 */ /* 0x010fc8000001000e */
[----:B--2---:R-:W-:-:S05]  /*2740*/  FFMA.FTZ R10, R10, R12, R15 ;  /* 0x0000000c0a0a7223 */ /* 0x004fca000001000f */
[----:B------:R-:W-:-:S04]  /*2750*/  FSETP.LT.FTZ.AND P0, PT, R10, RZ, PT ;  /* 0x000000ff0a00720b */ /* 0x000fc80003f11000 */
[----:B------:R-:W-:-:S04]  /*2760*/  SEL R9, RZ, 0xffffffff, !P0 ;  /* 0xffffffffff097807 */ /* 0x000fc80004000000 */
[----:B------:R-:W-:-:S05]  /*2770*/  IADD3 R17, PT, PT, -R9, RZ, RZ ;  /* 0x000000ff09117210 */ /* 0x000fca0007ffe1ff */
[----:B------:R0:W-:Y:S04]  /*2780*/  STG.E desc[UR6][R4.64+0x28], R17 ;  /* 0x0000281104007986 */ /* 0x0001e8000c101906 */
[----:B------:R-:W2:Y:S02]  /*2790*/  LDG.E R10, desc[UR6][R6.64+0x84] ;  /* 0x00008406060a7981 */ /* 0x000ea4000c1e1900 */
[----:B--2---:R-:W-:Y:S02]  /*27a0*/  IMAD R9, R10, 0xc, R3 ;  /* 0x0000000c0a097824 */ /* 0x004fe400078e0203 */
[----:B------:R1:W2:Y:S04]  /*27b0*/  LDL.64 R10, [R8+0x88] ;  /* 0x00008800080a7983 */ /* 0x0002a80000100a00 */
[----:B------:R-:W3:Y:S04]  /*27c0*/  LDL R12, [R9] ;  /* 0x00000000090c7983 */ /* 0x000ee80000100800 */
[----:B------:R-:W2:Y:S04]  /*27d0*/  LDL R14, [R9+0x4] ;  /* 0x00000400090e7983 */ /* 0x000ea80000100800 */
[----:B------:R-:W4:Y:S01]  /*27e0*/  LDL R15, [R9+0x8] ;  /* 0x00000800090f7983 */ /* 0x000f220000100800 */
[----:B------:R-:W-:-:S04]  /*27f0*/  UIADD3 UR4, UPT, UPT, UR4, 0x24, URZ ;  /* 0x0000002404047890 */ /* 0x000fc8000fffe0ff */
[----:B------:R-:W-:Y:S01]  /*2800*/  UISETP.NE.AND UP0, UPT, UR4, 0x120, UPT ;  /* 0x000001200400788c */ /* 0x000fe2000bf05270 */
[----:B------:R-:W-:Y:S02]  /*2810*/  IADD3 R6, P1, PT, R6, 0x90, RZ ;  /* 0x0000009006067810 */ /* 0x000fe40007f3e0ff */
[----:B-1----:R-:W-:Y:S02]  /*2820*/  IADD3 R8, PT, PT, R8, 0x90, RZ ;  /* 0x0000009008087810 */ /* 0x002fe40007ffe0ff */
[----:B------:R-:W-:Y:S01]  /*2830*/  IADD3.X R7, PT, PT, RZ, R7, RZ, P1, !PT ;  /* 0x00000007ff077210 */ /* 0x000fe20000ffe4ff */
[----:B---3--:R-:W-:-:S04]  /*2840*/  FMUL.FTZ R13, R12, R13 ;  /* 0x0000000d0c0d7220 */ /* 0x008fc80000410000 */
[----:B--2---:R-:W-:-:S04]  /*2850*/  FFMA.FTZ R10, R14, R10, R13 ;  /* 0x0000000a0e0a7223 */ /* 0x004fc8000001000d */
[----:B----4-:R-:W-:-:S05]  /*2860*/  FFMA.FTZ R10, R15, R11, R10 ;  /* 0x0000000b0f0a7223 */ /* 0x010fca000001000a */
[----:B------:R-:W-:-:S04]  /*2870*/  FSETP.LT.FTZ.AND P0, PT, R10, RZ, PT ;  /* 0x000000ff0a00720b */ /* 0x000fc80003f11000 */
[----:B------:R-:W-:-:S04]  /*2880*/  SEL R10, RZ, 0xffffffff, !P0 ;  /* 0xffffffffff0a7807 */ /* 0x000fc80004000000 */
[----:B------:R-:W-:-:S05]  /*2890*/  IADD3 R11, PT, PT, -R10, RZ, RZ ;  /* 0x000000ff0a0b7210 */ /* 0x000fca0007ffe1ff */
[----:B------:R1:W-:Y:S01]  /*28a0*/  STG.E desc[UR6][R4.64+0x2c], R11 ;  /* 0x00002c0b04007986 */ /* 0x0003e2000c101906 */
[----:B------:R-:W-:-:S04]  /*28b0*/  IADD3 R12, P0, PT, R4, 0x30, RZ ;  /* 0x00000030040c7810 */ /* 0x000fc80007f1e0ff */
[----:B0-----:R-:W-:Y:S01]  /*28c0*/  IADD3.X R17, PT, PT, RZ, R5, RZ, P0, !PT ;  /* 0x00000005ff117210 */ /* 0x001fe200007fe4ff */
[----:B------:R-:W-:Y:S08]  /*28d0*/  BRA.U UP0, `(.L_x_3) ;  /* 0xfffffff500507547 */ /* 0x000ff0000b83ffff */
[----:B------:R-:W0:Y:S01]  /*28e0*/  LDC.64 R6, c[0x0][0x388] ;  /* 0x0000e200ff067b82 */ /* 0x000e220000000a00 */
[----:B------:R-:W-:Y:S01]  /*28f0*/  IMAD R10, R20, 0x120, RZ ;  /* 0x00000120140a7824 */ /* 0x000fe200078e02ff */
[----:B------:R-:W1:Y:S01]  /*2900*/  LDCU.64 UR4, c[0x0][0x3b8] ;  /* 0x00007700ff0477ac */ /* 0x000e620008000a00 */
[----:B------:R-:W-:Y:S03]  /*2910*/  BSSY.RECONVERGENT B0, `(.L_x_4) ;  /* 0x00000bf000007945 */ /* 0x000fe60003800200 */
[C---:B------:R-:W-:Y:S02]  /*2920*/  IADD3 R3, PT, PT, R10.reuse, 0x120, RZ ;  /* 0x000001200a037810 */ /* 0x040fe40007ffe0ff */
[----:B------:R-:W2:Y:S02]  /*2930*/  LDC.64 R8, c[0x0][0x390] ;  /* 0x0000e400ff087b82 */ /* 0x000ea40000000a00 */
[----:B------:R-:W-:-:S02]  /*2940*/  ISETP.GE.AND P0, PT, R10, R3, PT ;  /* 0x000000030a00720c */ /* 0x000fc40003f06270 */
[----:B-1----:R-:W-:Y:S02]  /*2950*/  MOV R4, UR4 ;  /* 0x0000000400047c02 */ /* 0x002fe40008000f00 */
[----:B------:R-:W-:Y:S01]  /*2960*/  MOV R5, UR5 ;  /* 0x0000000500057c02 */ /* 0x000fe20008000f00 */
[----:B0-----:R-:W-:-:S04]  /*2970*/  IMAD.WIDE R6, R10, 0x4, R6 ;  /* 0x000000040a067825 */ /* 0x001fc800078e0206 */
[----:B--2---:R-:W-:-:S04]  /*2980*/  IMAD.WIDE R8, R10, 0x4, R8 ;  /* 0x000000040a087825 */ /* 0x004fc800078e0208 */
[----:B------:R-:W-:Y:S05]  /*2990*/  @P0 BRA `(.L_x_5) ;  /* 0x0000000800d80947 */ /* 0x000fea0003800000 */
[----:B------:R-:W-:Y:S01]  /*29a0*/  IADD3 R11, PT, PT, R3, -R10, RZ ;  /* 0x8000000a030b7210 */ /* 0x000fe20007ffe0ff */
[----:B------:R-:W-:Y:S01]  /*29b0*/  BSSY.RECONVERGENT B1, `(.L_x_6) ;  /* 0x0000073000017945 */ /* 0x000fe20003800200 */
[----:B------:R-:W-:Y:S02]  /*29c0*/  PLOP3.LUT P0, PT, PT, PT, PT, 0x80, 0x8 ;  /* 0x000000000008781c */ /* 0x000fe40003f0f070 */
[----:B------:R-:W-:-:S13]  /*29d0*/  ISETP.GT.AND P1, PT, R11, 0x9, PT ;  /* 0x000000090b00780c */ /* 0x000fda0003f24270 */
[----:B------:R-:W-:Y:S05]  /*29e0*/  @!P1 BRA `(.L_x_7) ;  /* 0x0000000400bc9947 */ /* 0x000fea0003800000 */
[----:B------:R-:W-:Y:S02]  /*29f0*/  PLOP3.LUT P0, PT, PT, PT, PT, 0x8, 0x80 ;  /* 0x000000000080781c */ /* 0x000fe40003f0e170 */
[----:B------:R-:W-:-:S11]  /*2a00*/  IADD3 R11, PT, PT, R10, 0x117, RZ ;  /* 0x000001170a0b7810 */ /* 0x000fd60007ffe0ff */
.L_x_8:
[----:B------:R-:W2:Y:S02]  /*2a10*/  LDG.E R13, desc[UR6][R4.64] ;  /* 0x00000006040d7981 */ /* 0x000ea4000c1e1900 */
[----:B--2---:R-:W-:-:S06]  /*2a20*/  LEA R13, R13, R2, 0x2 ;  /* 0x000000020d0d7211 */ /* 0x004fcc00078e10ff */
[----:B------:R-:W2:Y:S04]  /*2a30*/  LDL R13, [R13] ;  /* 0x000000000d0d7983 */ /* 0x000ea80000100800 */
[----:B--2---:R0:W-:Y:S04]  /*2a40*/  STG.E desc[UR6][R6.64], R13 ;  /* 0x0000000d06007986 */ /* 0x0041e8000c101906 */
        /* <DEDUP_REMOVED lines=8> */
[----:B------:R-:W3:Y:S02]  /*2ad0*/  LDG.E R19, desc[UR6][R4.64] ;  /* 0x0000000604137981 */ /* 0x000ee4000c1e1900 */
[----:B---3--:R-:W-:-:S06]  /*2ae0*/  LEA R19, R19, R0, 0x2 ;  /* 0x0000000013137211 */ /* 0x008fcc00078e10ff */
[----:B------:R-:W3:Y:S04]  /*2af0*/  LDL R19, [R19] ;  /* 0x0000000013137983 */ /* 0x000ee80000100800 */
[----:B---3--:R3:W-:Y:S04]  /*2b00*/  STG.E desc[UR6][R8.64], R19 ;  /* 0x0000001308007986 */ /* 0x0087e8000c101906 */
[----:B0-----:R-:W4:Y:S02]  /*2b10*/  LDG.E R13, desc[UR6][R4.64+0x4] ;  /* 0x00000406040d7981 */ /* 0x001f24000c1e1900 */
[----:B----4-:R-:W-:-:S06]  /*2b20*/  LEA R13, R13, R0, 0x2 ;  /* 0x000000000d0d7211 */ /* 0x010fcc00078e10ff */
[----:B------:R-:W4:Y:S04]  /*2b30*/  LDL R13, [R13] ;  /* 0x000000000d0d7983 */ /* 0x000f280000100800 */
[----:B----4-:R0:W-:Y:S04]  /*2b40*/  STG.E desc[UR6][R8.64+0x4], R13 ;  /* 0x0000040d08007986 */ /* 0x0101e8000c101906 */
[----:B-1----:R-:W4:Y:S02]  /*2b50*/  LDG.E R15, desc[UR6][R4.64+0x8] ;  /* 0x00000806040f7981 */ /* 0x002f24000c1e1900 */
[----:B----4-:R-:W-:-:S06]  /*2b60*/  LEA R15, R15, R0, 0x2 ;  /* 0x000000000f0f7211 */ /* 0x010fcc00078e10ff */
[----:B------:R-:W4:Y:S04]  /*2b70*/  LDL R15, [R15] ;  /* 0x000000000f0f7983 */ /* 0x000f280000100800 */
[----:B----4-:R1:W-:Y:S04]  /*2b80*/  STG.E desc[UR6][R8.64+0x8], R15 ;  /* 0x0000080f08007986 */ /* 0x0103e8000c101906 */
[----:B--2---:R-:W2:Y:S02]  /*2b90*/  LDG.E R17, desc[UR6][R4.64+0xc] ;  /* 0x00000c0604117981 */ /* 0x004ea4000c1e1900 */
[----:B--2---:R-:W-:-:S06]  /*2ba0*/  LEA R17, R17, R2, 0x2 ;  /* 0x0000000211117211 */ /* 0x004fcc00078e10ff */
[----:B------:R-:W2:Y:S04]  /*2bb0*/  LDL R17, [R17] ;  /* 0x0000000011117983 */ /* 0x000ea80000100800 */
[----:B--2---:R2:W-:Y:S04]  /*2bc0*/  STG.E desc[UR6][R6.64+0xc], R17 ;  /* 0x00000c1106007986 */ /* 0x0045e8000c101906 */
[----:B---3--:R-:W3:Y:S02]  /*2bd0*/  LDG.E R19, desc[UR6][R4.64+0x10] ;  /* 0x0000100604137981 */ /* 0x008ee4000c1e1900 */
        /* <DEDUP_REMOVED lines=62> */
[----:B--2---:R-:W-:Y:S04]  /*2fc0*/  STG.E desc[UR6][R8.64+0x28], R17 ;  /* 0x0000281108007986 */ /* 0x004fe8000c101906 */
[----:B---3--:R-:W2:Y:S01]  /*2fd0*/  LDG.E R19, desc[UR6][R4.64+0x2c] ;  /* 0x00002c0604137981 */ /* 0x008ea2000c1e1900 */
[----:B------:R-:W-:-:S04]  /*2fe0*/  IADD3 R10, PT, PT, R10, 0xc, RZ ;  /* 0x0000000c0a0a7810 */ /* 0x000fc80007ffe0ff */
[----:B------:R-:W-:Y:S02]  /*2ff0*/  ISETP.GE.AND P1, PT, R10, R11, PT ;  /* 0x0000000b0a00720c */ /* 0x000fe40003f26270 */
[----:B--2---:R-:W-:-:S06]  /*3000*/  LEA R19, R19, R0, 0x2 ;  /* 0x0000000013137211 */ /* 0x004fcc00078e10ff */
[----:B------:R-:W2:Y:S01]  /*3010*/  LDL R19, [R19] ;  /* 0x0000000013137983 */ /* 0x000ea20000100800 */
[----:B------:R-:W-:Y:S02]  /*3020*/  IADD3 R12, P4, PT, R4, 0x30, RZ ;  /* 0x00000030040c7810 */ /* 0x000fe40007f9e0ff */
[----:B------:R-:W-:Y:S02]  /*3030*/  IADD3 R14, P2, PT, R8, 0x30, RZ ;  /* 0x00000030080e7810 */ /* 0x000fe40007f5e0ff */
[----:B0-----:R-:W-:Y:S02]  /*3040*/  IADD3 R6, P3, PT, R6, 0x30, RZ ;  /* 0x0000003006067810 */ /* 0x001fe40007f7e0ff */
[----:B------:R-:W-:Y:S02]  /*3050*/  IADD3.X R13, PT, PT, RZ, R5, RZ, P4, !PT ;  /* 0x00000005ff0d7210 */ /* 0x000fe400027fe4ff */
[----:B-1----:R-:W-:Y:S02]  /*3060*/  IADD3.X R15, PT, PT, RZ, R9, RZ, P2, !PT ;  /* 0x00000009ff0f7210 */ /* 0x002fe400017fe4ff */
[----:B------:R-:W-:-:S02]  /*3070*/  IADD3.X R7, PT, PT, RZ, R7, RZ, P3, !PT ;  /* 0x00000007ff077210 */ /* 0x000fc40001ffe4ff */
[----:B------:R-:W-:Y:S02]  /*3080*/  MOV R4, R12 ;  /* 0x0000000c00047202 */ /* 0x000fe40000000f00 */
[----:B------:R-:W-:Y:S01]  /*3090*/  MOV R5, R13 ;  /* 0x0000000d00057202 */ /* 0x000fe20000000f00 */
[----:B--2---:R0:W-:Y:S02]  /*30a0*/  STG.E desc[UR6][R8.64+0x2c], R19 ;  /* 0x00002c1308007986 */ /* 0x0041e4000c101906 */
[----:B0-----:R-:W-:Y:S02]  /*30b0*/  MOV R8, R14 ;  /* 0x0000000e00087202 */ /* 0x001fe40000000f00 */
[----:B------:R-:W-:Y:S01]  /*30c0*/  MOV R9, R15 ;  /* 0x0000000f00097202 */ /* 0x000fe20000000f00 */
[----:B------:R-:W-:Y:S06]  /*30d0*/  @!P1 BRA `(.L_x_8) ;  /* 0xfffffff8004c9947 */ /* 0x000fec000383ffff */
.L_x_7:
[----:B------:R-:W-:Y:S05]  /*30e0*/  BSYNC.RECONVERGENT B1 ;  /* 0x0000000000017941 */ /* 0x000fea0003800200 */
.L_x_6:
[----:B------:R-:W-:Y:S01]  /*30f0*/  IADD3 R11, PT, PT, R3, -R10, RZ ;  /* 0x8000000a030b7210 */ /* 0x000fe20007ffe0ff */
[----:B------:R-:W-:Y:S03]  /*3100*/  BSSY.RECONVERGENT B1, `(.L_x_9) ;  /* 0x000003d000017945 */ /* 0x000fe60003800200 */
[----:B------:R-:W-:-:S13]  /*3110*/  ISETP.GT.AND P1, PT, R11, 0x3, PT ;  /* 0x000000030b00780c */ /* 0x000fda0003f24270 */
[----:B------:R-:W-:Y:S05]  /*3120*/  @!P1 BRA `(.L_x_10) ;  /* 0x0000000000e89947 */ /* 0x000fea0003800000 */
        /* <DEDUP_REMOVED lines=39> */
[----:B----4-:R-:W-:Y:S04]  /*33a0*/  STG.E desc[UR6][R8.64+0xc], R13 ;  /* 0x00000c0d08007986 */ /* 0x010fe8000c101906 */
[----:B--2---:R-:W2:Y:S02]  /*33b0*/  LDG.E R15, desc[UR6][R4.64+0x10] ;  /* 0x00001006040f7981 */ /* 0x004ea4000c1e1900 */
[----:B--2---:R-:W-:-:S06]  /*33c0*/  LEA R15, R15, R0, 0x2 ;  /* 0x000000000f0f7211 */ /* 0x004fcc00078e10ff */
[----:B------:R-:W2:Y:S04]  /*33d0*/  LDL R15, [R15] ;  /* 0x000000000f0f7983 */ /* 0x000ea80000100800 */
[----:B--2---:R-:W-:Y:S04]  /*33e0*/  STG.E desc[UR6][R8.64+0x10], R15 ;  /* 0x0000100f08007986 */ /* 0x004fe8000c101906 */
[----:B---3--:R-:W2:Y:S01]  /*33f0*/  LDG.E R17, desc[UR6][R4.64+0x14] ;  /* 0x0000140604117981 */ /* 0x008ea2000c1e1900 */
[----:B0-----:R-:W-:Y:S02]  /*3400*/  IADD3 R11, P1, PT, R8, 0x18, RZ ;  /* 0x00000018080b7810 */ /* 0x001fe40007f3e0ff */
[----:B--2---:R-:W-:-:S06]  /*3410*/  LEA R17, R17, R0, 0x2 ;  /* 0x0000000011117211 */ /* 0x004fcc00078e10ff */
[----:B------:R-:W2:Y:S01]  /*3420*/  LDL R17, [R17] ;  /* 0x0000000011117983 */ /* 0x000ea20000100800 */
[----:B------:R-:W-:Y:S02]  /*3430*/  IADD3 R6, P2, PT, R6, 0x18, RZ ;  /* 0x0000001806067810 */ /* 0x000fe40007f5e0ff */
[----:B------:R-:W-:Y:S02]  /*3440*/  IADD3 R4, P3, PT, R4, 0x18, RZ ;  /* 0x0000001804047810 */ /* 0x000fe40007f7e0ff */
[----:B------:R-:W-:Y:S02]  /*3450*/  IADD3.X R12, PT, PT, RZ, R9, RZ, P1, !PT ;  /* 0x00000009ff0c7210 */ /* 0x000fe40000ffe4ff */
[----:B------:R-:W-:Y:S02]  /*3460*/  PLOP3.LUT P0, PT, PT, PT, PT, 0x8, 0x80 ;  /* 0x000000000080781c */ /* 0x000fe40003f0e170 */
[----:B------:R-:W-:Y:S02]  /*3470*/  IADD3.X R7, PT, PT, RZ, R7, RZ, P2, !PT ;  /* 0x00000007ff077210 */ /* 0x000fe400017fe4ff */
[----:B------:R-:W-:-:S02]  /*3480*/  IADD3.X R5, PT, PT, RZ, R5, RZ, P3, !PT ;  /* 0x00000005ff057210 */ /* 0x000fc40001ffe4ff */
[----:B------:R-:W-:Y:S01]  /*3490*/  IADD3 R10, PT, PT, R10, 0x6, RZ ;  /* 0x000000060a0a7810 */ /* 0x000fe20007ffe0ff */
[----:B--2---:R0:W-:Y:S02]  /*34a0*/  STG.E desc[UR6][R8.64+0x14], R17 ;  /* 0x0000141108007986 */ /* 0x0041e4000c101906 */
[----:B0-----:R-:W-:Y:S02]  /*34b0*/  MOV R8, R11 ;  /* 0x0000000b00087202 */ /* 0x001fe40000000f00 */
[----:B------:R-:W-:-:S07]  /*34c0*/  MOV R9, R12 ;  /* 0x0000000c00097202 */ /* 0x000fce0000000f00 */
.L_x_10:
[----:B------:R-:W-:Y:S05]  /*34d0*/  BSYNC.RECONVERGENT B1 ;  /* 0x0000000000017941 */ /* 0x000fea0003800200 */
.L_x_9:
[----:B------:R-:W-:-:S13]  /*34e0*/  ISETP.NE.OR P0, PT, R10, R3, P0 ;  /* 0x000000030a00720c */ /* 0x000fda0000705670 */
[----:B------:R-:W-:Y:S05]  /*34f0*/  @!P0 EXIT ;  /* 0x000000000000894d */ /* 0x000fea0003800000 */
.L_x_5:
[----:B------:R-:W-:Y:S05]  /*3500*/  BSYNC.RECONVERGENT B0 ;  /* 0x0000000000007941 */ /* 0x000fea0003800200 */
.L_x_4:
        /* <DEDUP_REMOVED lines=15> */
[----:B---3--:R-:W-:Y:S04]  /*3600*/  STG.E desc[UR6][R8.64], R17 ;  /* 0x0000001108007986 */ /* 0x008fe8000c101906 */
[----:B0-----:R-:W3:Y:S02]  /*3610*/  LDG.E R11, desc[UR6][R4.64+0x4] ;  /* 0x00000406040b7981 */ /* 0x001ee4000c1e1900 */
[----:B---3--:R-:W-:-:S06]  /*3620*/  LEA R11, R11, R0, 0x2 ;  /* 0x000000000b0b7211 */ /* 0x008fcc00078e10ff */
[----:B------:R-:W3:Y:S04]  /*3630*/  LDL R11, [R11] ;  /* 0x000000000b0b7983 */ /* 0x000ee80000100800 */
[----:B---3--:R-:W-:Y:S04]  /*3640*/  STG.E desc[UR6][R8.64+0x4], R11 ;  /* 0x0000040b08007986 */ /* 0x008fe8000c101906 */
[----:B-1----:R-:W3:Y:S01]  /*3650*/  LDG.E R13, desc[UR6][R4.64+0x8] ;  /* 0x00000806040d7981 */ /* 0x002ee2000c1e1900 */
[----:B------:R-:W-:-:S04]  /*3660*/  IADD3 R10, PT, PT, R10, 0x3, RZ ;  /* 0x000000030a0a7810 */ /* 0x000fc80007ffe0ff */
[----:B------:R-:W-:Y:S02]  /*3670*/  ISETP.NE.AND P0, PT, R10, R3, PT ;  /* 0x000000030a00720c */ /* 0x000fe40003f05270 */
[----:B---3--:R-:W-:-:S06]  /*3680*/  LEA R13, R13, R0, 0x2 ;  /* 0x000000000d0d7211 */ /* 0x008fcc00078e10ff */
[----:B------:R-:W3:Y:S01]  /*3690*/  LDL R13, [R13] ;  /* 0x000000000d0d7983 */ /* 0x000ee20000100800 */
[----:B------:R-:W-:Y:S02]  /*36a0*/  IADD3 R14, P1, PT, R8, 0xc, RZ ;  /* 0x0000000c080e7810 */ /* 0x000fe40007f3e0ff */
[----:B--2---:R-:W-:Y:S02]  /*36b0*/  IADD3 R6, P2, PT, R6, 0xc, RZ ;  /* 0x0000000c06067810 */ /* 0x004fe40007f5e0ff */
[----:B------:R-:W-:Y:S02]  /*36c0*/  IADD3 R12, P3, PT, R4, 0xc, RZ ;  /* 0x0000000c040c7810 */ /* 0x000fe40007f7e0ff */
[----:B------:R-:W-:Y:S02]  /*36d0*/  IADD3.X R15, PT, PT, RZ, R9, RZ, P1, !PT ;  /* 0x00000009ff0f7210 */ /* 0x000fe40000ffe4ff */
[----:B------:R-:W-:Y:S02]  /*36e0*/  IADD3.X R7, PT, PT, RZ, R7, RZ, P2, !PT ;  /* 0x00000007ff077210 */ /* 0x000fe400017fe4ff */
[----:B------:R-:W-:-:S02]  /*36f0*/  IADD3.X R5, PT, PT, RZ, R5, RZ, P3, !PT ;  /* 0x00000005ff057210 */ /* 0x000fc40001ffe4ff */
[----:B------:R-:W-:Y:S01]  /*3700*/  MOV R4, R12 ;  /* 0x0000000c00047202 */ /* 0x000fe20000000f00 */
[----:B---3--:R0:W-:Y:S02]  /*3710*/  STG.E desc[UR6][R8.64+0x8], R13 ;  /* 0x0000080d08007986 */ /* 0x0081e4000c101906 */
[----:B0-----:R-:W-:Y:S02]  /*3720*/  MOV R8, R14 ;  /* 0x0000000e00087202 */ /* 0x001fe40000000f00 */
[----:B------:R-:W-:Y:S01]  /*3730*/  MOV R9, R15 ;  /* 0x0000000f00097202 */ /* 0x000fe20000000f00 */
[----:B------:R-:W-:Y:S06]  /*3740*/  @P0 BRA `(.L_x_4) ;  /* 0xfffffffc00700947 */ /* 0x000fec000383ffff */
[----:B------:R-:W-:Y:S05]  /*3750*/  EXIT ;  /* 0x000000000000794d */ /* 0x000fea0003800000 */
.L_x_11:
[----:B------:R-:W-:-:S00]  /*3760*/  BRA `(.L_x_11) ;  /* 0xfffffffc00fc7947 */ /* 0x000fc0000383ffff */
[----:B------:R-:W-:-:S00]  /*3770*/  NOP ;  /* 0x0000000000007918 */ /* 0x000fc00000000000 */
        /* <DEDUP_REMOVED lines=8> */
.L_x_12:


//--------------------- .nv.shared.reserved.0     --------------------------
	.section	.nv.shared.reserved.0,"aw",@nobits
	.weak		__nv_reservedSMEM_offset_0_alias
	.size		__nv_reservedSMEM_offset_0_alias, 0, 64
	.other		__nv_reservedSMEM_offset_0_alias,@"STO_CUDA_RESERVED_SHARED STV_DEFAULT"
__nv_reservedSMEM_offset_0_alias:
	.zero		0
	.zero		64


//--------------------- .nv.constant0.obtainPolygonsSteps --------------------------
	.section	.nv.constant0.obtainPolygonsSteps,"a",@progbits
	.sectionflags	@""
	.align	4
.nv.constant0.obtainPolygonsSteps:
	.zero		972


//--------------------- SYMBOLS --------------------------

	.type		.nv.reservedSmem.offset0,@object
	.size		.nv.reservedSmem.offset0,0x4
